//
// Generated by NVIDIA NVVM Compiler
//
// Compiler Build ID: CL-36424714
// Cuda compilation tools, release 13.0, V13.0.88
// Based on NVVM 20.0.0
//

.version 9.0
.target sm_100
.address_size 64

	// .globl	_Z20naiveDivergentKernelPfS_i
.global .align 4 .b8 __cudart_i2opi_f[24] = {65, 144, 67, 60, 153, 149, 98, 219, 192, 221, 52, 245, 209, 87, 39, 252, 41, 21, 68, 78, 110, 131, 249, 162};

.visible .entry _Z20naiveDivergentKernelPfS_i(
	.param .u64 .ptr .align 1 _Z20naiveDivergentKernelPfS_i_param_0,
	.param .u64 .ptr .align 1 _Z20naiveDivergentKernelPfS_i_param_1,
	.param .u32 _Z20naiveDivergentKernelPfS_i_param_2
)
{
	.local .align 4 .b8 	__local_depot0[28];
	.reg .b64 	%SP;
	.reg .b64 	%SPL;
	.reg .pred 	%p<20>;
	.reg .b32 	%r<89>;
	.reg .b32 	%f<53>;
	.reg .b64 	%rd<49>;
	.reg .b64 	%fd<5>;

	mov.u64 	%SPL, __local_depot0;
	ld.param.u64 	%rd15, [_Z20naiveDivergentKernelPfS_i_param_0];
	ld.param.u64 	%rd16, [_Z20naiveDivergentKernelPfS_i_param_1];
	ld.param.u32 	%r32, [_Z20naiveDivergentKernelPfS_i_param_2];
	cvta.to.global.u64 	%rd1, %rd16;
	cvta.to.global.u64 	%rd2, %rd15;
	add.u64 	%rd3, %SPL, 0;
	add.u64 	%rd4, %SPL, 0;
	mov.u32 	%r33, %ctaid.x;
	mov.u32 	%r34, %ntid.x;
	mov.u32 	%r1, %tid.x;
	mad.lo.s32 	%r2, %r33, %r34, %r1;
	setp.ge.s32 	%p1, %r2, %r32;
	@%p1 bra 	$L__BB0_22;
	and.b32  	%r35, %r1, 1;
	setp.eq.b32 	%p2, %r35, 1;
	@%p2 bra 	$L__BB0_21;
	mul.wide.s32 	%rd22, %r2, 4;
	add.s64 	%rd23, %rd2, %rd22;
	ld.global.f32 	%f50, [%rd23];
	mov.b32 	%r80, 0;
	mov.u64 	%rd34, __cudart_i2opi_f;
$L__BB0_3:
	mul.f32 	%f15, %f50, 0f3F22F983;
	cvt.rni.s32.f32 	%r88, %f15;
	cvt.rn.f32.s32 	%f16, %r88;
	fma.rn.f32 	%f17, %f16, 0fBFC90FDA, %f50;
	fma.rn.f32 	%f18, %f16, 0fB3A22168, %f17;
	fma.rn.f32 	%f52, %f16, 0fA7C234C5, %f18;
	abs.f32 	%f4, %f50;
	setp.ltu.f32 	%p3, %f4, 0f47CE4780;
	mov.u32 	%r84, %r88;
	mov.f32 	%f51, %f52;
	@%p3 bra 	$L__BB0_11;
	setp.neu.f32 	%p4, %f4, 0f7F800000;
	@%p4 bra 	$L__BB0_6;
	mov.f32 	%f21, 0f00000000;
	mul.rn.f32 	%f51, %f50, %f21;
	mov.b32 	%r84, 0;
	bra.uni 	$L__BB0_11;
$L__BB0_6:
	mov.b32 	%r5, %f50;
	shl.b32 	%r38, %r5, 8;
	or.b32  	%r6, %r38, -2147483648;
	mov.b64 	%rd47, 0;
	mov.b32 	%r81, 0;
	mov.u64 	%rd45, %rd34;
	mov.u64 	%rd46, %rd4;
$L__BB0_7:
	.pragma "nounroll";
	ld.global.nc.u32 	%r39, [%rd45];
	mad.wide.u32 	%rd26, %r39, %r6, %rd47;
	shr.u64 	%rd47, %rd26, 32;
	st.local.u32 	[%rd46], %rd26;
	add.s32 	%r81, %r81, 1;
	add.s64 	%rd46, %rd46, 4;
	add.s64 	%rd45, %rd45, 4;
	setp.ne.s32 	%p5, %r81, 6;
	@%p5 bra 	$L__BB0_7;
	shr.u32 	%r40, %r5, 23;
	st.local.u32 	[%rd4+24], %rd47;
	and.b32  	%r9, %r40, 31;
	and.b32  	%r41, %r40, 224;
	add.s32 	%r42, %r41, -128;
	shr.u32 	%r43, %r42, 5;
	mul.wide.u32 	%rd27, %r43, 4;
	sub.s64 	%rd11, %rd4, %rd27;
	ld.local.u32 	%r82, [%rd11+24];
	ld.local.u32 	%r83, [%rd11+20];
	setp.eq.s32 	%p6, %r9, 0;
	@%p6 bra 	$L__BB0_10;
	shf.l.wrap.b32 	%r82, %r83, %r82, %r9;
	ld.local.u32 	%r44, [%rd11+16];
	shf.l.wrap.b32 	%r83, %r44, %r83, %r9;
$L__BB0_10:
	shr.u32 	%r45, %r82, 30;
	shf.l.wrap.b32 	%r46, %r83, %r82, 2;
	shl.b32 	%r47, %r83, 2;
	shr.u32 	%r48, %r46, 31;
	add.s32 	%r49, %r48, %r45;
	neg.s32 	%r50, %r49;
	setp.lt.s32 	%p7, %r5, 0;
	selp.b32 	%r84, %r50, %r49, %p7;
	xor.b32  	%r51, %r46, %r5;
	shr.s32 	%r52, %r46, 31;
	xor.b32  	%r53, %r52, %r46;
	xor.b32  	%r54, %r52, %r47;
	cvt.u64.u32 	%rd28, %r53;
	shl.b64 	%rd29, %rd28, 32;
	cvt.u64.u32 	%rd30, %r54;
	or.b64  	%rd31, %rd29, %rd30;
	cvt.rn.f64.s64 	%fd1, %rd31;
	mul.f64 	%fd2, %fd1, 0d3BF921FB54442D19;
	cvt.rn.f32.f64 	%f19, %fd2;
	neg.f32 	%f20, %f19;
	setp.lt.s32 	%p8, %r51, 0;
	selp.f32 	%f51, %f20, %f19, %p8;
$L__BB0_11:
	setp.ltu.f32 	%p9, %f4, 0f47CE4780;
	mul.rn.f32 	%f22, %f51, %f51;
	and.b32  	%r56, %r84, 1;
	setp.eq.b32 	%p10, %r56, 1;
	selp.f32 	%f23, 0f3F800000, %f51, %p10;
	fma.rn.f32 	%f24, %f22, %f23, 0f00000000;
	fma.rn.f32 	%f25, %f22, 0f37CBAC00, 0fBAB607ED;
	selp.f32 	%f26, %f25, 0fB94D4153, %p10;
	selp.f32 	%f27, 0f3D2AAABB, 0f3C0885E4, %p10;
	fma.rn.f32 	%f28, %f26, %f22, %f27;
	selp.f32 	%f29, 0fBEFFFFFF, 0fBE2AAAA8, %p10;
	fma.rn.f32 	%f30, %f28, %f22, %f29;
	fma.rn.f32 	%f31, %f30, %f24, %f23;
	and.b32  	%r57, %r84, 2;
	setp.eq.s32 	%p11, %r57, 0;
	mov.f32 	%f32, 0f00000000;
	sub.f32 	%f33, %f32, %f31;
	selp.f32 	%f8, %f31, %f33, %p11;
	@%p9 bra 	$L__BB0_19;
	setp.neu.f32 	%p12, %f4, 0f7F800000;
	@%p12 bra 	$L__BB0_14;
	mov.f32 	%f36, 0f00000000;
	mul.rn.f32 	%f52, %f50, %f36;
	mov.b32 	%r88, 0;
	bra.uni 	$L__BB0_19;
$L__BB0_14:
	mov.b32 	%r18, %f50;
	shl.b32 	%r59, %r18, 8;
	or.b32  	%r19, %r59, -2147483648;
	mov.b64 	%rd48, 0;
	mov.b32 	%r85, 0;
$L__BB0_15:
	.pragma "nounroll";
	mul.wide.u32 	%rd33, %r85, 4;
	add.s64 	%rd35, %rd34, %rd33;
	ld.global.nc.u32 	%r60, [%rd35];
	mad.wide.u32 	%rd36, %r60, %r19, %rd48;
	shr.u64 	%rd48, %rd36, 32;
	add.s64 	%rd37, %rd3, %rd33;
	st.local.u32 	[%rd37], %rd36;
	add.s32 	%r85, %r85, 1;
	setp.ne.s32 	%p13, %r85, 6;
	@%p13 bra 	$L__BB0_15;
	shr.u32 	%r61, %r18, 23;
	st.local.u32 	[%rd3+24], %rd48;
	and.b32  	%r22, %r61, 31;
	and.b32  	%r62, %r61, 224;
	add.s32 	%r63, %r62, -128;
	shr.u32 	%r64, %r63, 5;
	mul.wide.u32 	%rd38, %r64, 4;
	sub.s64 	%rd14, %rd3, %rd38;
	ld.local.u32 	%r86, [%rd14+24];
	ld.local.u32 	%r87, [%rd14+20];
	setp.eq.s32 	%p14, %r22, 0;
	@%p14 bra 	$L__BB0_18;
	shf.l.wrap.b32 	%r86, %r87, %r86, %r22;
	ld.local.u32 	%r65, [%rd14+16];
	shf.l.wrap.b32 	%r87, %r65, %r87, %r22;
$L__BB0_18:
	shr.u32 	%r66, %r86, 30;
	shf.l.wrap.b32 	%r67, %r87, %r86, 2;
	shl.b32 	%r68, %r87, 2;
	shr.u32 	%r69, %r67, 31;
	add.s32 	%r70, %r69, %r66;
	neg.s32 	%r71, %r70;
	setp.lt.s32 	%p15, %r18, 0;
	selp.b32 	%r88, %r71, %r70, %p15;
	xor.b32  	%r72, %r67, %r18;
	shr.s32 	%r73, %r67, 31;
	xor.b32  	%r74, %r73, %r67;
	xor.b32  	%r75, %r73, %r68;
	cvt.u64.u32 	%rd39, %r74;
	shl.b64 	%rd40, %rd39, 32;
	cvt.u64.u32 	%rd41, %r75;
	or.b64  	%rd42, %rd40, %rd41;
	cvt.rn.f64.s64 	%fd3, %rd42;
	mul.f64 	%fd4, %fd3, 0d3BF921FB54442D19;
	cvt.rn.f32.f64 	%f34, %fd4;
	neg.f32 	%f35, %f34;
	setp.lt.s32 	%p16, %r72, 0;
	selp.f32 	%f52, %f35, %f34, %p16;
$L__BB0_19:
	add.s32 	%r77, %r88, 1;
	mul.rn.f32 	%f37, %f52, %f52;
	and.b32  	%r78, %r88, 1;
	setp.eq.b32 	%p17, %r78, 1;
	selp.f32 	%f38, %f52, 0f3F800000, %p17;
	fma.rn.f32 	%f39, %f37, %f38, 0f00000000;
	fma.rn.f32 	%f40, %f37, 0f37CBAC00, 0fBAB607ED;
	selp.f32 	%f41, 0fB94D4153, %f40, %p17;
	selp.f32 	%f42, 0f3C0885E4, 0f3D2AAABB, %p17;
	fma.rn.f32 	%f43, %f41, %f37, %f42;
	selp.f32 	%f44, 0fBE2AAAA8, 0fBEFFFFFF, %p17;
	fma.rn.f32 	%f45, %f43, %f37, %f44;
	fma.rn.f32 	%f46, %f45, %f39, %f38;
	and.b32  	%r79, %r77, 2;
	setp.eq.s32 	%p18, %r79, 0;
	mov.f32 	%f47, 0f00000000;
	sub.f32 	%f48, %f47, %f46;
	selp.f32 	%f49, %f46, %f48, %p18;
	fma.rn.f32 	%f50, %f8, %f49, 0f3DCCCCCD;
	add.s32 	%r80, %r80, 1;
	setp.ne.s32 	%p19, %r80, 100;
	@%p19 bra 	$L__BB0_3;
	add.s64 	%rd44, %rd1, %rd22;
	st.global.f32 	[%rd44], %f50;
	bra.uni 	$L__BB0_22;
$L__BB0_21:
	mul.wide.s32 	%rd19, %r2, 4;
	add.s64 	%rd20, %rd2, %rd19;
	ld.global.f32 	%f13, [%rd20];
	add.f32 	%f14, %f13, %f13;
	add.s64 	%rd21, %rd1, %rd19;
	st.global.f32 	[%rd21], %f14;
$L__BB0_22:
	ret;

}
	// .globl	_Z25optimizedDivergenceKernelPfS_i
.visible .entry _Z25optimizedDivergenceKernelPfS_i(
	.param .u64 .ptr .align 1 _Z25optimizedDivergenceKernelPfS_i_param_0,
	.param .u64 .ptr .align 1 _Z25optimizedDivergenceKernelPfS_i_param_1,
	.param .u32 _Z25optimizedDivergenceKernelPfS_i_param_2
)
{
	.local .align 4 .b8 	__local_depot1[28];
	.reg .b64 	%SP;
	.reg .b64 	%SPL;
	.reg .pred 	%p<20>;
	.reg .b32 	%r<89>;
	.reg .b32 	%f<52>;
	.reg .b64 	%rd<48>;
	.reg .b64 	%fd<5>;

	mov.u64 	%SPL, __local_depot1;
	ld.param.u64 	%rd14, [_Z25optimizedDivergenceKernelPfS_i_param_0];
	ld.param.u64 	%rd15, [_Z25optimizedDivergenceKernelPfS_i_param_1];
	ld.param.u32 	%r32, [_Z25optimizedDivergenceKernelPfS_i_param_2];
	cvta.to.global.u64 	%rd1, %rd15;
	add.u64 	%rd2, %SPL, 0;
	add.u64 	%rd3, %SPL, 0;
	mov.u32 	%r1, %ctaid.x;
	mov.u32 	%r33, %ntid.x;
	mov.u32 	%r34, %tid.x;
	mad.lo.s32 	%r2, %r1, %r33, %r34;
	setp.ge.s32 	%p1, %r2, %r32;
	@%p1 bra 	$L__BB1_22;
	cvta.to.global.u64 	%rd18, %rd14;
	mul.wide.s32 	%rd19, %r2, 4;
	add.s64 	%rd20, %rd18, %rd19;
	ld.global.f32 	%f49, [%rd20];
	and.b32  	%r35, %r1, 1;
	setp.eq.b32 	%p2, %r35, 1;
	@%p2 bra 	$L__BB1_21;
	mov.b32 	%r80, 0;
	mov.u64 	%rd33, __cudart_i2opi_f;
$L__BB1_3:
	mul.f32 	%f14, %f49, 0f3F22F983;
	cvt.rni.s32.f32 	%r88, %f14;
	cvt.rn.f32.s32 	%f15, %r88;
	fma.rn.f32 	%f16, %f15, 0fBFC90FDA, %f49;
	fma.rn.f32 	%f17, %f15, 0fB3A22168, %f16;
	fma.rn.f32 	%f51, %f15, 0fA7C234C5, %f17;
	abs.f32 	%f4, %f49;
	setp.ltu.f32 	%p3, %f4, 0f47CE4780;
	mov.u32 	%r84, %r88;
	mov.f32 	%f50, %f51;
	@%p3 bra 	$L__BB1_11;
	setp.neu.f32 	%p4, %f4, 0f7F800000;
	@%p4 bra 	$L__BB1_6;
	mov.f32 	%f20, 0f00000000;
	mul.rn.f32 	%f50, %f49, %f20;
	mov.b32 	%r84, 0;
	bra.uni 	$L__BB1_11;
$L__BB1_6:
	mov.b32 	%r5, %f49;
	shl.b32 	%r38, %r5, 8;
	or.b32  	%r6, %r38, -2147483648;
	mov.b64 	%rd46, 0;
	mov.b32 	%r81, 0;
	mov.u64 	%rd44, %rd33;
	mov.u64 	%rd45, %rd3;
$L__BB1_7:
	.pragma "nounroll";
	ld.global.nc.u32 	%r39, [%rd44];
	mad.wide.u32 	%rd25, %r39, %r6, %rd46;
	shr.u64 	%rd46, %rd25, 32;
	st.local.u32 	[%rd45], %rd25;
	add.s32 	%r81, %r81, 1;
	add.s64 	%rd45, %rd45, 4;
	add.s64 	%rd44, %rd44, 4;
	setp.ne.s32 	%p5, %r81, 6;
	@%p5 bra 	$L__BB1_7;
	shr.u32 	%r40, %r5, 23;
	st.local.u32 	[%rd3+24], %rd46;
	and.b32  	%r9, %r40, 31;
	and.b32  	%r41, %r40, 224;
	add.s32 	%r42, %r41, -128;
	shr.u32 	%r43, %r42, 5;
	mul.wide.u32 	%rd26, %r43, 4;
	sub.s64 	%rd10, %rd3, %rd26;
	ld.local.u32 	%r82, [%rd10+24];
	ld.local.u32 	%r83, [%rd10+20];
	setp.eq.s32 	%p6, %r9, 0;
	@%p6 bra 	$L__BB1_10;
	shf.l.wrap.b32 	%r82, %r83, %r82, %r9;
	ld.local.u32 	%r44, [%rd10+16];
	shf.l.wrap.b32 	%r83, %r44, %r83, %r9;
$L__BB1_10:
	shr.u32 	%r45, %r82, 30;
	shf.l.wrap.b32 	%r46, %r83, %r82, 2;
	shl.b32 	%r47, %r83, 2;
	shr.u32 	%r48, %r46, 31;
	add.s32 	%r49, %r48, %r45;
	neg.s32 	%r50, %r49;
	setp.lt.s32 	%p7, %r5, 0;
	selp.b32 	%r84, %r50, %r49, %p7;
	xor.b32  	%r51, %r46, %r5;
	shr.s32 	%r52, %r46, 31;
	xor.b32  	%r53, %r52, %r46;
	xor.b32  	%r54, %r52, %r47;
	cvt.u64.u32 	%rd27, %r53;
	shl.b64 	%rd28, %rd27, 32;
	cvt.u64.u32 	%rd29, %r54;
	or.b64  	%rd30, %rd28, %rd29;
	cvt.rn.f64.s64 	%fd1, %rd30;
	mul.f64 	%fd2, %fd1, 0d3BF921FB54442D19;
	cvt.rn.f32.f64 	%f18, %fd2;
	neg.f32 	%f19, %f18;
	setp.lt.s32 	%p8, %r51, 0;
	selp.f32 	%f50, %f19, %f18, %p8;
$L__BB1_11:
	setp.ltu.f32 	%p9, %f4, 0f47CE4780;
	mul.rn.f32 	%f21, %f50, %f50;
	and.b32  	%r56, %r84, 1;
	setp.eq.b32 	%p10, %r56, 1;
	selp.f32 	%f22, 0f3F800000, %f50, %p10;
	fma.rn.f32 	%f23, %f21, %f22, 0f00000000;
	fma.rn.f32 	%f24, %f21, 0f37CBAC00, 0fBAB607ED;
	selp.f32 	%f25, %f24, 0fB94D4153, %p10;
	selp.f32 	%f26, 0f3D2AAABB, 0f3C0885E4, %p10;
	fma.rn.f32 	%f27, %f25, %f21, %f26;
	selp.f32 	%f28, 0fBEFFFFFF, 0fBE2AAAA8, %p10;
	fma.rn.f32 	%f29, %f27, %f21, %f28;
	fma.rn.f32 	%f30, %f29, %f23, %f22;
	and.b32  	%r57, %r84, 2;
	setp.eq.s32 	%p11, %r57, 0;
	mov.f32 	%f31, 0f00000000;
	sub.f32 	%f32, %f31, %f30;
	selp.f32 	%f8, %f30, %f32, %p11;
	@%p9 bra 	$L__BB1_19;
	setp.neu.f32 	%p12, %f4, 0f7F800000;
	@%p12 bra 	$L__BB1_14;
	mov.f32 	%f35, 0f00000000;
	mul.rn.f32 	%f51, %f49, %f35;
	mov.b32 	%r88, 0;
	bra.uni 	$L__BB1_19;
$L__BB1_14:
	mov.b32 	%r18, %f49;
	shl.b32 	%r59, %r18, 8;
	or.b32  	%r19, %r59, -2147483648;
	mov.b64 	%rd47, 0;
	mov.b32 	%r85, 0;
$L__BB1_15:
	.pragma "nounroll";
	mul.wide.u32 	%rd32, %r85, 4;
	add.s64 	%rd34, %rd33, %rd32;
	ld.global.nc.u32 	%r60, [%rd34];
	mad.wide.u32 	%rd35, %r60, %r19, %rd47;
	shr.u64 	%rd47, %rd35, 32;
	add.s64 	%rd36, %rd2, %rd32;
	st.local.u32 	[%rd36], %rd35;
	add.s32 	%r85, %r85, 1;
	setp.ne.s32 	%p13, %r85, 6;
	@%p13 bra 	$L__BB1_15;
	shr.u32 	%r61, %r18, 23;
	st.local.u32 	[%rd2+24], %rd47;
	and.b32  	%r22, %r61, 31;
	and.b32  	%r62, %r61, 224;
	add.s32 	%r63, %r62, -128;
	shr.u32 	%r64, %r63, 5;
	mul.wide.u32 	%rd37, %r64, 4;
	sub.s64 	%rd13, %rd2, %rd37;
	ld.local.u32 	%r86, [%rd13+24];
	ld.local.u32 	%r87, [%rd13+20];
	setp.eq.s32 	%p14, %r22, 0;
	@%p14 bra 	$L__BB1_18;
	shf.l.wrap.b32 	%r86, %r87, %r86, %r22;
	ld.local.u32 	%r65, [%rd13+16];
	shf.l.wrap.b32 	%r87, %r65, %r87, %r22;
$L__BB1_18:
	shr.u32 	%r66, %r86, 30;
	shf.l.wrap.b32 	%r67, %r87, %r86, 2;
	shl.b32 	%r68, %r87, 2;
	shr.u32 	%r69, %r67, 31;
	add.s32 	%r70, %r69, %r66;
	neg.s32 	%r71, %r70;
	setp.lt.s32 	%p15, %r18, 0;
	selp.b32 	%r88, %r71, %r70, %p15;
	xor.b32  	%r72, %r67, %r18;
	shr.s32 	%r73, %r67, 31;
	xor.b32  	%r74, %r73, %r67;
	xor.b32  	%r75, %r73, %r68;
	cvt.u64.u32 	%rd38, %r74;
	shl.b64 	%rd39, %rd38, 32;
	cvt.u64.u32 	%rd40, %r75;
	or.b64  	%rd41, %rd39, %rd40;
	cvt.rn.f64.s64 	%fd3, %rd41;
	mul.f64 	%fd4, %fd3, 0d3BF921FB54442D19;
	cvt.rn.f32.f64 	%f33, %fd4;
	neg.f32 	%f34, %f33;
	setp.lt.s32 	%p16, %r72, 0;
	selp.f32 	%f51, %f34, %f33, %p16;
$L__BB1_19:
	add.s32 	%r77, %r88, 1;
	mul.rn.f32 	%f36, %f51, %f51;
	and.b32  	%r78, %r88, 1;
	setp.eq.b32 	%p17, %r78, 1;
	selp.f32 	%f37, %f51, 0f3F800000, %p17;
	fma.rn.f32 	%f38, %f36, %f37, 0f00000000;
	fma.rn.f32 	%f39, %f36, 0f37CBAC00, 0fBAB607ED;
	selp.f32 	%f40, 0fB94D4153, %f39, %p17;
	selp.f32 	%f41, 0f3C0885E4, 0f3D2AAABB, %p17;
	fma.rn.f32 	%f42, %f40, %f36, %f41;
	selp.f32 	%f43, 0fBE2AAAA8, 0fBEFFFFFF, %p17;
	fma.rn.f32 	%f44, %f42, %f36, %f43;
	fma.rn.f32 	%f45, %f44, %f38, %f37;
	and.b32  	%r79, %r77, 2;
	setp.eq.s32 	%p18, %r79, 0;
	mov.f32 	%f46, 0f00000000;
	sub.f32 	%f47, %f46, %f45;
	selp.f32 	%f48, %f45, %f47, %p18;
	fma.rn.f32 	%f49, %f8, %f48, 0f3DCCCCCD;
	add.s32 	%r80, %r80, 1;
	setp.ne.s32 	%p19, %r80, 100;
	@%p19 bra 	$L__BB1_3;
	add.s64 	%rd43, %rd1, %rd19;
	st.global.f32 	[%rd43], %f49;
	bra.uni 	$L__BB1_22;
$L__BB1_21:
	add.f32 	%f13, %f49, %f49;
	add.s64 	%rd22, %rd1, %rd19;
	st.global.f32 	[%rd22], %f13;
$L__BB1_22:
	ret;

}
	// .globl	_Z18highRegisterKernelPfS_i
.visible .entry _Z18highRegisterKernelPfS_i(
	.param .u64 .ptr .align 1 _Z18highRegisterKernelPfS_i_param_0,
	.param .u64 .ptr .align 1 _Z18highRegisterKernelPfS_i_param_1,
	.param .u32 _Z18highRegisterKernelPfS_i_param_2
)
{
	.local .align 4 .b8 	__local_depot2[28];
	.reg .b64 	%SP;
	.reg .b64 	%SPL;
	.reg .pred 	%p<30>;
	.reg .b32 	%r<161>;
	.reg .b32 	%f<198>;
	.reg .b64 	%rd<70>;
	.reg .b64 	%fd<7>;

	mov.u64 	%SPL, __local_depot2;
	ld.param.u64 	%rd14, [_Z18highRegisterKernelPfS_i_param_0];
	ld.param.u32 	%r37, [_Z18highRegisterKernelPfS_i_param_2];
	add.u64 	%rd1, %SPL, 0;
	add.u64 	%rd2, %SPL, 0;
	add.u64 	%rd3, %SPL, 0;
	mov.u32 	%r38, %ctaid.x;
	mov.u32 	%r39, %ntid.x;
	mov.u32 	%r40, %tid.x;
	mad.lo.s32 	%r1, %r38, %r39, %r40;
	setp.ge.s32 	%p1, %r1, %r37;
	@%p1 bra 	$L__BB2_28;
	cvta.to.global.u64 	%rd19, %rd14;
	mul.wide.s32 	%rd20, %r1, 4;
	add.s64 	%rd21, %rd19, %rd20;
	ld.global.f32 	%f185, [%rd21];
	mul.f32 	%f186, %f185, 0f3F8CCCCD;
	mul.f32 	%f187, %f186, 0f3F99999A;
	mul.f32 	%f188, %f187, 0f3FA66666;
	mul.f32 	%f189, %f188, 0f3FB33333;
	mul.f32 	%f190, %f189, 0f3FC00000;
	mul.f32 	%f191, %f190, 0f3FCCCCCD;
	mul.f32 	%f192, %f191, 0f3FD9999A;
	mul.f32 	%f193, %f192, 0f3FE66666;
	mul.f32 	%f194, %f193, 0f3FF33333;
	add.f32 	%f184, %f194, %f194;
	mul.f32 	%f183, %f184, 0f40066666;
	mul.f32 	%f182, %f183, 0f400CCCCD;
	mul.f32 	%f181, %f182, 0f40133333;
	mul.f32 	%f180, %f181, 0f4019999A;
	mul.f32 	%f179, %f180, 0f40200000;
	mov.b32 	%r148, 0;
	mov.u64 	%rd49, __cudart_i2opi_f;
$L__BB2_2:
	mul.f32 	%f65, %f187, 0f3F22F983;
	cvt.rni.s32.f32 	%r152, %f65;
	cvt.rn.f32.s32 	%f66, %r152;
	fma.rn.f32 	%f67, %f66, 0fBFC90FDA, %f187;
	fma.rn.f32 	%f68, %f66, 0fB3A22168, %f67;
	fma.rn.f32 	%f195, %f66, 0fA7C234C5, %f68;
	abs.f32 	%f34, %f187;
	setp.ltu.f32 	%p2, %f34, 0f47CE4780;
	@%p2 bra 	$L__BB2_10;
	setp.neu.f32 	%p3, %f34, 0f7F800000;
	@%p3 bra 	$L__BB2_5;
	mov.f32 	%f71, 0f00000000;
	mul.rn.f32 	%f195, %f187, %f71;
	mov.b32 	%r152, 0;
	bra.uni 	$L__BB2_10;
$L__BB2_5:
	mov.b64 	%rd67, 0;
	mov.b32 	%r149, 0;
	mov.u64 	%rd65, __cudart_i2opi_f;
	mov.u64 	%rd66, %rd3;
$L__BB2_6:
	.pragma "nounroll";
	ld.global.nc.u32 	%r43, [%rd65];
	mov.b32 	%r44, %f187;
	shl.b32 	%r45, %r44, 8;
	or.b32  	%r46, %r45, -2147483648;
	mad.wide.u32 	%rd24, %r43, %r46, %rd67;
	shr.u64 	%rd67, %rd24, 32;
	st.local.u32 	[%rd66], %rd24;
	add.s32 	%r149, %r149, 1;
	add.s64 	%rd66, %rd66, 4;
	add.s64 	%rd65, %rd65, 4;
	setp.ne.s32 	%p4, %r149, 6;
	@%p4 bra 	$L__BB2_6;
	shr.u32 	%r48, %r44, 23;
	st.local.u32 	[%rd3+24], %rd67;
	and.b32  	%r49, %r48, 31;
	and.b32  	%r50, %r48, 224;
	add.s32 	%r51, %r50, -128;
	shr.u32 	%r52, %r51, 5;
	mul.wide.u32 	%rd25, %r52, 4;
	sub.s64 	%rd26, %rd3, %rd25;
	ld.local.u32 	%r150, [%rd26+24];
	ld.local.u32 	%r151, [%rd26+20];
	setp.eq.s32 	%p5, %r49, 0;
	@%p5 bra 	$L__BB2_9;
	mov.b32 	%r53, %f187;
	shr.u32 	%r54, %r53, 23;
	and.b32  	%r55, %r54, 31;
	shf.l.wrap.b32 	%r150, %r151, %r150, %r55;
	and.b32  	%r56, %r54, 224;
	add.s32 	%r57, %r56, -128;
	shr.u32 	%r58, %r57, 5;
	mul.wide.u32 	%rd27, %r58, 4;
	sub.s64 	%rd28, %rd3, %rd27;
	ld.local.u32 	%r59, [%rd28+16];
	shf.l.wrap.b32 	%r151, %r59, %r151, %r55;
$L__BB2_9:
	shr.u32 	%r60, %r150, 30;
	shf.l.wrap.b32 	%r61, %r151, %r150, 2;
	shl.b32 	%r62, %r151, 2;
	shr.u32 	%r63, %r61, 31;
	add.s32 	%r64, %r63, %r60;
	neg.s32 	%r65, %r64;
	mov.b32 	%r66, %f187;
	setp.lt.s32 	%p6, %r66, 0;
	selp.b32 	%r152, %r65, %r64, %p6;
	xor.b32  	%r67, %r61, %r66;
	shr.s32 	%r68, %r61, 31;
	xor.b32  	%r69, %r68, %r61;
	xor.b32  	%r70, %r68, %r62;
	cvt.u64.u32 	%rd29, %r69;
	shl.b64 	%rd30, %rd29, 32;
	cvt.u64.u32 	%rd31, %r70;
	or.b64  	%rd32, %rd30, %rd31;
	cvt.rn.f64.s64 	%fd1, %rd32;
	mul.f64 	%fd2, %fd1, 0d3BF921FB54442D19;
	cvt.rn.f32.f64 	%f69, %fd2;
	neg.f32 	%f70, %f69;
	setp.lt.s32 	%p7, %r67, 0;
	selp.f32 	%f195, %f70, %f69, %p7;
$L__BB2_10:
	add.s32 	%r72, %r152, 1;
	mul.rn.f32 	%f72, %f195, %f195;
	and.b32  	%r73, %r152, 1;
	setp.eq.b32 	%p8, %r73, 1;
	selp.f32 	%f73, %f195, 0f3F800000, %p8;
	fma.rn.f32 	%f74, %f72, %f73, 0f00000000;
	fma.rn.f32 	%f75, %f72, 0f37CBAC00, 0fBAB607ED;
	selp.f32 	%f76, 0fB94D4153, %f75, %p8;
	selp.f32 	%f77, 0f3C0885E4, 0f3D2AAABB, %p8;
	fma.rn.f32 	%f78, %f76, %f72, %f77;
	selp.f32 	%f79, 0fBE2AAAA8, 0fBEFFFFFF, %p8;
	fma.rn.f32 	%f80, %f78, %f72, %f79;
	fma.rn.f32 	%f81, %f80, %f74, %f73;
	and.b32  	%r74, %r72, 2;
	setp.eq.s32 	%p9, %r74, 0;
	mov.f32 	%f82, 0f00000000;
	sub.f32 	%f83, %f82, %f81;
	selp.f32 	%f84, %f81, %f83, %p9;
	fma.rn.f32 	%f185, %f186, %f84, %f185;
	mul.f32 	%f85, %f188, 0f3F22F983;
	cvt.rni.s32.f32 	%r156, %f85;
	cvt.rn.f32.s32 	%f86, %r156;
	fma.rn.f32 	%f87, %f86, 0fBFC90FDA, %f188;
	fma.rn.f32 	%f88, %f86, 0fB3A22168, %f87;
	fma.rn.f32 	%f196, %f86, 0fA7C234C5, %f88;
	abs.f32 	%f40, %f188;
	setp.ltu.f32 	%p10, %f40, 0f47CE4780;
	@%p10 bra 	$L__BB2_18;
	setp.neu.f32 	%p11, %f40, 0f7F800000;
	@%p11 bra 	$L__BB2_13;
	mov.f32 	%f91, 0f00000000;
	mul.rn.f32 	%f196, %f188, %f91;
	mov.b32 	%r156, 0;
	bra.uni 	$L__BB2_18;
$L__BB2_13:
	mov.b64 	%rd68, 0;
	mov.b32 	%r153, 0;
$L__BB2_14:
	.pragma "nounroll";
	mul.wide.u32 	%rd34, %r153, 4;
	mov.u64 	%rd35, __cudart_i2opi_f;
	add.s64 	%rd36, %rd35, %rd34;
	ld.global.nc.u32 	%r76, [%rd36];
	mov.b32 	%r77, %f188;
	shl.b32 	%r78, %r77, 8;
	or.b32  	%r79, %r78, -2147483648;
	mad.wide.u32 	%rd37, %r76, %r79, %rd68;
	shr.u64 	%rd68, %rd37, 32;
	add.s64 	%rd38, %rd2, %rd34;
	st.local.u32 	[%rd38], %rd37;
	add.s32 	%r153, %r153, 1;
	setp.ne.s32 	%p12, %r153, 6;
	@%p12 bra 	$L__BB2_14;
	shr.u32 	%r81, %r77, 23;
	st.local.u32 	[%rd2+24], %rd68;
	and.b32  	%r82, %r81, 31;
	and.b32  	%r83, %r81, 224;
	add.s32 	%r84, %r83, -128;
	shr.u32 	%r85, %r84, 5;
	mul.wide.u32 	%rd39, %r85, 4;
	sub.s64 	%rd40, %rd2, %rd39;
	ld.local.u32 	%r154, [%rd40+24];
	ld.local.u32 	%r155, [%rd40+20];
	setp.eq.s32 	%p13, %r82, 0;
	@%p13 bra 	$L__BB2_17;
	mov.b32 	%r86, %f188;
	shr.u32 	%r87, %r86, 23;
	and.b32  	%r88, %r87, 31;
	shf.l.wrap.b32 	%r154, %r155, %r154, %r88;
	and.b32  	%r89, %r87, 224;
	add.s32 	%r90, %r89, -128;
	shr.u32 	%r91, %r90, 5;
	mul.wide.u32 	%rd41, %r91, 4;
	sub.s64 	%rd42, %rd2, %rd41;
	ld.local.u32 	%r92, [%rd42+16];
	shf.l.wrap.b32 	%r155, %r92, %r155, %r88;
$L__BB2_17:
	shr.u32 	%r93, %r154, 30;
	shf.l.wrap.b32 	%r94, %r155, %r154, 2;
	shl.b32 	%r95, %r155, 2;
	shr.u32 	%r96, %r94, 31;
	add.s32 	%r97, %r96, %r93;
	neg.s32 	%r98, %r97;
	mov.b32 	%r99, %f188;
	setp.lt.s32 	%p14, %r99, 0;
	selp.b32 	%r156, %r98, %r97, %p14;
	xor.b32  	%r100, %r94, %r99;
	shr.s32 	%r101, %r94, 31;
	xor.b32  	%r102, %r101, %r94;
	xor.b32  	%r103, %r101, %r95;
	cvt.u64.u32 	%rd43, %r102;
	shl.b64 	%rd44, %rd43, 32;
	cvt.u64.u32 	%rd45, %r103;
	or.b64  	%rd46, %rd44, %rd45;
	cvt.rn.f64.s64 	%fd3, %rd46;
	mul.f64 	%fd4, %fd3, 0d3BF921FB54442D19;
	cvt.rn.f32.f64 	%f89, %fd4;
	neg.f32 	%f90, %f89;
	setp.lt.s32 	%p15, %r100, 0;
	selp.f32 	%f196, %f90, %f89, %p15;
$L__BB2_18:
	mul.rn.f32 	%f92, %f196, %f196;
	and.b32  	%r105, %r156, 1;
	setp.eq.b32 	%p16, %r105, 1;
	selp.f32 	%f93, 0f3F800000, %f196, %p16;
	fma.rn.f32 	%f94, %f92, %f93, 0f00000000;
	fma.rn.f32 	%f95, %f92, 0f37CBAC00, 0fBAB607ED;
	selp.f32 	%f96, %f95, 0fB94D4153, %p16;
	selp.f32 	%f97, 0f3D2AAABB, 0f3C0885E4, %p16;
	fma.rn.f32 	%f98, %f96, %f92, %f97;
	selp.f32 	%f99, 0fBEFFFFFF, 0fBE2AAAA8, %p16;
	fma.rn.f32 	%f100, %f98, %f92, %f99;
	fma.rn.f32 	%f101, %f100, %f94, %f93;
	and.b32  	%r106, %r156, 2;
	setp.eq.s32 	%p17, %r106, 0;
	mov.f32 	%f102, 0f00000000;
	sub.f32 	%f103, %f102, %f101;
	selp.f32 	%f104, %f101, %f103, %p17;
	fma.rn.f32 	%f186, %f187, %f104, %f186;
	mul.f32 	%f105, %f189, 0f3C23D70A;
	fma.rn.f32 	%f106, %f105, 0f3BBB989D, 0f3F000000;
	cvt.sat.f32.f32 	%f107, %f106;
	mov.f32 	%f108, 0f4B400001;
	mov.f32 	%f109, 0f437C0000;
	fma.rm.f32 	%f110, %f107, %f109, %f108;
	add.f32 	%f111, %f110, 0fCB40007F;
	neg.f32 	%f112, %f111;
	fma.rn.f32 	%f113, %f105, 0f3FB8AA3B, %f112;
	fma.rn.f32 	%f114, %f105, 0f32A57060, %f113;
	mov.b32 	%r107, %f110;
	shl.b32 	%r108, %r107, 23;
	mov.b32 	%f115, %r108;
	ex2.approx.ftz.f32 	%f116, %f114;
	mul.f32 	%f117, %f116, %f115;
	fma.rn.f32 	%f187, %f188, %f117, %f187;
	add.f32 	%f118, %f190, 0f3F800000;
	setp.lt.f32 	%p18, %f118, 0f00800000;
	mul.f32 	%f119, %f118, 0f4B000000;
	selp.f32 	%f120, %f119, %f118, %p18;
	selp.f32 	%f121, 0fC1B80000, 0f00000000, %p18;
	mov.b32 	%r109, %f120;
	add.s32 	%r110, %r109, -1059760811;
	and.b32  	%r111, %r110, -8388608;
	sub.s32 	%r112, %r109, %r111;
	mov.b32 	%f122, %r112;
	cvt.rn.f32.s32 	%f123, %r111;
	fma.rn.f32 	%f124, %f123, 0f34000000, %f121;
	add.f32 	%f125, %f122, 0fBF800000;
	fma.rn.f32 	%f126, %f125, 0fBE055027, 0f3E1039F6;
	fma.rn.f32 	%f127, %f126, %f125, 0fBDF8CDCC;
	fma.rn.f32 	%f128, %f127, %f125, 0f3E0F2955;
	fma.rn.f32 	%f129, %f128, %f125, 0fBE2AD8B9;
	fma.rn.f32 	%f130, %f129, %f125, 0f3E4CED0B;
	fma.rn.f32 	%f131, %f130, %f125, 0fBE7FFF22;
	fma.rn.f32 	%f132, %f131, %f125, 0f3EAAAA78;
	fma.rn.f32 	%f133, %f132, %f125, 0fBF000000;
	mul.f32 	%f134, %f125, %f133;
	fma.rn.f32 	%f135, %f134, %f125, %f125;
	fma.rn.f32 	%f136, %f124, 0f3F317218, %f135;
	setp.gt.u32 	%p19, %r109, 2139095039;
	fma.rn.f32 	%f137, %f120, 0f7F800000, 0f7F800000;
	selp.f32 	%f138, %f137, %f136, %p19;
	setp.eq.f32 	%p20, %f120, 0f00000000;
	selp.f32 	%f139, 0fFF800000, %f138, %p20;
	fma.rn.f32 	%f188, %f189, %f139, %f188;
	mul.f32 	%f47, %f191, 0f3DCCCCCD;
	mul.f32 	%f140, %f47, 0f3F22F983;
	cvt.rni.s32.f32 	%r160, %f140;
	cvt.rn.f32.s32 	%f141, %r160;
	fma.rn.f32 	%f142, %f141, 0fBFC90FDA, %f47;
	fma.rn.f32 	%f143, %f141, 0fB3A22168, %f142;
	fma.rn.f32 	%f197, %f141, 0fA7C234C5, %f143;
	abs.f32 	%f49, %f47;
	setp.ltu.f32 	%p21, %f49, 0f47CE4780;
	@%p21 bra 	$L__BB2_26;
	setp.neu.f32 	%p22, %f49, 0f7F800000;
	@%p22 bra 	$L__BB2_21;
	mov.f32 	%f150, 0f00000000;
	mul.rn.f32 	%f197, %f47, %f150;
	mov.b32 	%r160, 0;
	bra.uni 	$L__BB2_26;
$L__BB2_21:
	mov.b64 	%rd69, 0;
	mov.b32 	%r157, 0;
$L__BB2_22:
	.pragma "nounroll";
	mul.wide.u32 	%rd48, %r157, 4;
	add.s64 	%rd50, %rd49, %rd48;
	ld.global.nc.u32 	%r114, [%rd50];
	mul.f32 	%f144, %f191, 0f3DCCCCCD;
	mov.b32 	%r115, %f144;
	shl.b32 	%r116, %r115, 8;
	or.b32  	%r117, %r116, -2147483648;
	mad.wide.u32 	%rd51, %r114, %r117, %rd69;
	shr.u64 	%rd69, %rd51, 32;
	add.s64 	%rd52, %rd1, %rd48;
	st.local.u32 	[%rd52], %rd51;
	add.s32 	%r157, %r157, 1;
	setp.ne.s32 	%p23, %r157, 6;
	@%p23 bra 	$L__BB2_22;
	shr.u32 	%r119, %r115, 23;
	st.local.u32 	[%rd1+24], %rd69;
	and.b32  	%r120, %r119, 31;
	and.b32  	%r121, %r119, 224;
	add.s32 	%r122, %r121, -128;
	shr.u32 	%r123, %r122, 5;
	mul.wide.u32 	%rd53, %r123, 4;
	sub.s64 	%rd54, %rd1, %rd53;
	ld.local.u32 	%r158, [%rd54+24];
	ld.local.u32 	%r159, [%rd54+20];
	setp.eq.s32 	%p24, %r120, 0;
	@%p24 bra 	$L__BB2_25;
	mul.f32 	%f146, %f191, 0f3DCCCCCD;
	mov.b32 	%r124, %f146;
	shr.u32 	%r125, %r124, 23;
	and.b32  	%r126, %r125, 31;
	shf.l.wrap.b32 	%r158, %r159, %r158, %r126;
	and.b32  	%r127, %r125, 224;
	add.s32 	%r128, %r127, -128;
	shr.u32 	%r129, %r128, 5;
	mul.wide.u32 	%rd55, %r129, 4;
	sub.s64 	%rd56, %rd1, %rd55;
	ld.local.u32 	%r130, [%rd56+16];
	shf.l.wrap.b32 	%r159, %r130, %r159, %r126;
$L__BB2_25:
	shr.u32 	%r131, %r158, 30;
	shf.l.wrap.b32 	%r132, %r159, %r158, 2;
	shl.b32 	%r133, %r159, 2;
	shr.u32 	%r134, %r132, 31;
	add.s32 	%r135, %r134, %r131;
	neg.s32 	%r136, %r135;
	mul.f32 	%f147, %f191, 0f3DCCCCCD;
	mov.b32 	%r137, %f147;
	setp.lt.s32 	%p25, %r137, 0;
	selp.b32 	%r160, %r136, %r135, %p25;
	xor.b32  	%r138, %r132, %r137;
	shr.s32 	%r139, %r132, 31;
	xor.b32  	%r140, %r139, %r132;
	xor.b32  	%r141, %r139, %r133;
	cvt.u64.u32 	%rd57, %r140;
	shl.b64 	%rd58, %rd57, 32;
	cvt.u64.u32 	%rd59, %r141;
	or.b64  	%rd60, %rd58, %rd59;
	cvt.rn.f64.s64 	%fd5, %rd60;
	mul.f64 	%fd6, %fd5, 0d3BF921FB54442D19;
	cvt.rn.f32.f64 	%f148, %fd6;
	neg.f32 	%f149, %f148;
	setp.lt.s32 	%p26, %r138, 0;
	selp.f32 	%f197, %f149, %f148, %p26;
$L__BB2_26:
	mul.f32 	%f151, %f197, %f197;
	fma.rn.f32 	%f152, %f151, 0f3C190000, 0f3B560000;
	fma.rn.f32 	%f153, %f152, %f151, 0f3CC70000;
	fma.rn.f32 	%f154, %f153, %f151, 0f3D5B0000;
	fma.rn.f32 	%f155, %f154, %f151, 0f3E089438;
	fma.rn.f32 	%f156, %f155, %f151, 0f3EAAAA88;
	mul.rn.f32 	%f157, %f151, %f197;
	fma.rn.f32 	%f158, %f156, %f157, %f197;
	abs.f32 	%f159, %f197;
	setp.eq.f32 	%p27, %f159, 0f3A00B43C;
	selp.f32 	%f160, %f197, %f158, %p27;
	and.b32  	%r143, %r160, 1;
	setp.eq.b32 	%p28, %r143, 1;
	neg.f32 	%f161, %f160;
	rcp.approx.ftz.f32 	%f162, %f161;
	selp.f32 	%f163, %f162, %f160, %p28;
	fma.rn.f32 	%f189, %f190, %f163, %f189;
	fma.rn.f32 	%f190, %f192, %f191, %f190;
	fma.rn.f32 	%f191, %f193, %f192, %f191;
	fma.rn.f32 	%f192, %f194, %f193, %f192;
	fma.rn.f32 	%f193, %f194, %f184, %f193;
	fma.rn.f32 	%f194, %f184, %f183, %f194;
	fma.rn.f32 	%f184, %f183, %f182, %f184;
	fma.rn.f32 	%f183, %f182, %f181, %f183;
	fma.rn.f32 	%f182, %f181, %f180, %f182;
	fma.rn.f32 	%f181, %f180, %f179, %f181;
	fma.rn.f32 	%f180, %f179, %f185, %f180;
	fma.rn.f32 	%f179, %f185, %f186, %f179;
	add.s32 	%r148, %r148, 1;
	setp.ne.s32 	%p29, %r148, 20;
	@%p29 bra 	$L__BB2_2;
	ld.param.u64 	%rd64, [_Z18highRegisterKernelPfS_i_param_1];
	mov.u32 	%r144, %ctaid.x;
	mov.u32 	%r145, %ntid.x;
	mov.u32 	%r146, %tid.x;
	mad.lo.s32 	%r147, %r144, %r145, %r146;
	add.f32 	%f164, %f186, %f185;
	add.f32 	%f165, %f187, %f164;
	add.f32 	%f166, %f188, %f165;
	add.f32 	%f167, %f189, %f166;
	add.f32 	%f168, %f190, %f167;
	add.f32 	%f169, %f191, %f168;
	add.f32 	%f170, %f192, %f169;
	add.f32 	%f171, %f193, %f170;
	add.f32 	%f172, %f194, %f171;
	add.f32 	%f173, %f184, %f172;
	add.f32 	%f174, %f183, %f173;
	add.f32 	%f175, %f182, %f174;
	add.f32 	%f176, %f181, %f175;
	add.f32 	%f177, %f180, %f176;
	add.f32 	%f178, %f179, %f177;
	cvta.to.global.u64 	%rd61, %rd64;
	mul.wide.s32 	%rd62, %r147, 4;
	add.s64 	%rd63, %rd61, %rd62;
	st.global.f32 	[%rd63], %f178;
$L__BB2_28:
	ret;

}
	// .globl	_Z23optimizedRegisterKernelPfS_i
.visible .entry _Z23optimizedRegisterKernelPfS_i(
	.param .u64 .ptr .align 1 _Z23optimizedRegisterKernelPfS_i_param_0,
	.param .u64 .ptr .align 1 _Z23optimizedRegisterKernelPfS_i_param_1,
	.param .u32 _Z23optimizedRegisterKernelPfS_i_param_2
)
{
	.local .align 4 .b8 	__local_depot3[28];
	.reg .b64 	%SP;
	.reg .b64 	%SPL;
	.reg .pred 	%p<22>;
	.reg .b32 	%r<95>;
	.reg .b32 	%f<99>;
	.reg .b64 	%rd<46>;
	.reg .b64 	%fd<5>;

	mov.u64 	%SPL, __local_depot3;
	ld.param.u64 	%rd13, [_Z23optimizedRegisterKernelPfS_i_param_0];
	ld.param.u64 	%rd14, [_Z23optimizedRegisterKernelPfS_i_param_1];
	ld.param.u32 	%r32, [_Z23optimizedRegisterKernelPfS_i_param_2];
	add.u64 	%rd1, %SPL, 0;
	add.u64 	%rd2, %SPL, 0;
	mov.u32 	%r33, %ctaid.x;
	mov.u32 	%r34, %ntid.x;
	mov.u32 	%r35, %tid.x;
	mad.lo.s32 	%r1, %r33, %r34, %r35;
	setp.ge.s32 	%p1, %r1, %r32;
	@%p1 bra 	$L__BB3_20;
	cvta.to.global.u64 	%rd17, %rd13;
	mul.wide.s32 	%rd18, %r1, 4;
	add.s64 	%rd19, %rd17, %rd18;
	ld.global.f32 	%f96, [%rd19];
	mul.f32 	%f95, %f96, 0f3F8CCCCD;
	mov.b32 	%r86, 0;
	mov.u64 	%rd30, __cudart_i2opi_f;
$L__BB3_2:
	mul.f32 	%f18, %f96, 0f3F22F983;
	cvt.rni.s32.f32 	%r90, %f18;
	cvt.rn.f32.s32 	%f19, %r90;
	fma.rn.f32 	%f20, %f19, 0fBFC90FDA, %f96;
	fma.rn.f32 	%f21, %f19, 0fB3A22168, %f20;
	fma.rn.f32 	%f97, %f19, 0fA7C234C5, %f21;
	abs.f32 	%f6, %f96;
	setp.ltu.f32 	%p2, %f6, 0f47CE4780;
	@%p2 bra 	$L__BB3_10;
	setp.neu.f32 	%p3, %f6, 0f7F800000;
	@%p3 bra 	$L__BB3_5;
	mov.f32 	%f24, 0f00000000;
	mul.rn.f32 	%f97, %f96, %f24;
	mov.b32 	%r90, 0;
	bra.uni 	$L__BB3_10;
$L__BB3_5:
	mov.b32 	%r4, %f96;
	shl.b32 	%r38, %r4, 8;
	or.b32  	%r5, %r38, -2147483648;
	mov.b64 	%rd44, 0;
	mov.b32 	%r87, 0;
	mov.u64 	%rd42, %rd30;
	mov.u64 	%rd43, %rd2;
$L__BB3_6:
	.pragma "nounroll";
	ld.global.nc.u32 	%r39, [%rd42];
	mad.wide.u32 	%rd22, %r39, %r5, %rd44;
	shr.u64 	%rd44, %rd22, 32;
	st.local.u32 	[%rd43], %rd22;
	add.s32 	%r87, %r87, 1;
	add.s64 	%rd43, %rd43, 4;
	add.s64 	%rd42, %rd42, 4;
	setp.ne.s32 	%p4, %r87, 6;
	@%p4 bra 	$L__BB3_6;
	shr.u32 	%r40, %r4, 23;
	st.local.u32 	[%rd2+24], %rd44;
	and.b32  	%r8, %r40, 31;
	and.b32  	%r41, %r40, 224;
	add.s32 	%r42, %r41, -128;
	shr.u32 	%r43, %r42, 5;
	mul.wide.u32 	%rd23, %r43, 4;
	sub.s64 	%rd9, %rd2, %rd23;
	ld.local.u32 	%r88, [%rd9+24];
	ld.local.u32 	%r89, [%rd9+20];
	setp.eq.s32 	%p5, %r8, 0;
	@%p5 bra 	$L__BB3_9;
	shf.l.wrap.b32 	%r88, %r89, %r88, %r8;
	ld.local.u32 	%r44, [%rd9+16];
	shf.l.wrap.b32 	%r89, %r44, %r89, %r8;
$L__BB3_9:
	shr.u32 	%r45, %r88, 30;
	shf.l.wrap.b32 	%r46, %r89, %r88, 2;
	shl.b32 	%r47, %r89, 2;
	shr.u32 	%r48, %r46, 31;
	add.s32 	%r49, %r48, %r45;
	neg.s32 	%r50, %r49;
	setp.lt.s32 	%p6, %r4, 0;
	selp.b32 	%r90, %r50, %r49, %p6;
	xor.b32  	%r51, %r46, %r4;
	shr.s32 	%r52, %r46, 31;
	xor.b32  	%r53, %r52, %r46;
	xor.b32  	%r54, %r52, %r47;
	cvt.u64.u32 	%rd24, %r53;
	shl.b64 	%rd25, %rd24, 32;
	cvt.u64.u32 	%rd26, %r54;
	or.b64  	%rd27, %rd25, %rd26;
	cvt.rn.f64.s64 	%fd1, %rd27;
	mul.f64 	%fd2, %fd1, 0d3BF921FB54442D19;
	cvt.rn.f32.f64 	%f22, %fd2;
	neg.f32 	%f23, %f22;
	setp.lt.s32 	%p7, %r51, 0;
	selp.f32 	%f97, %f23, %f22, %p7;
$L__BB3_10:
	add.s32 	%r56, %r90, 1;
	mul.rn.f32 	%f25, %f97, %f97;
	and.b32  	%r57, %r90, 1;
	setp.eq.b32 	%p8, %r57, 1;
	selp.f32 	%f26, %f97, 0f3F800000, %p8;
	fma.rn.f32 	%f27, %f25, %f26, 0f00000000;
	fma.rn.f32 	%f28, %f25, 0f37CBAC00, 0fBAB607ED;
	selp.f32 	%f29, 0fB94D4153, %f28, %p8;
	selp.f32 	%f30, 0f3C0885E4, 0f3D2AAABB, %p8;
	fma.rn.f32 	%f31, %f29, %f25, %f30;
	selp.f32 	%f32, 0fBE2AAAA8, 0fBEFFFFFF, %p8;
	fma.rn.f32 	%f33, %f31, %f25, %f32;
	fma.rn.f32 	%f34, %f33, %f27, %f26;
	and.b32  	%r58, %r56, 2;
	setp.eq.s32 	%p9, %r58, 0;
	mov.f32 	%f35, 0f00000000;
	sub.f32 	%f36, %f35, %f34;
	selp.f32 	%f37, %f34, %f36, %p9;
	fma.rn.f32 	%f10, %f95, %f37, %f96;
	mul.f32 	%f38, %f95, 0f3F22F983;
	cvt.rni.s32.f32 	%r94, %f38;
	cvt.rn.f32.s32 	%f39, %r94;
	fma.rn.f32 	%f40, %f39, 0fBFC90FDA, %f95;
	fma.rn.f32 	%f41, %f39, 0fB3A22168, %f40;
	fma.rn.f32 	%f98, %f39, 0fA7C234C5, %f41;
	abs.f32 	%f12, %f95;
	setp.ltu.f32 	%p10, %f12, 0f47CE4780;
	@%p10 bra 	$L__BB3_18;
	setp.neu.f32 	%p11, %f12, 0f7F800000;
	@%p11 bra 	$L__BB3_13;
	mov.f32 	%f44, 0f00000000;
	mul.rn.f32 	%f98, %f95, %f44;
	mov.b32 	%r94, 0;
	bra.uni 	$L__BB3_18;
$L__BB3_13:
	mov.b32 	%r18, %f95;
	shl.b32 	%r60, %r18, 8;
	or.b32  	%r19, %r60, -2147483648;
	mov.b64 	%rd45, 0;
	mov.b32 	%r91, 0;
$L__BB3_14:
	.pragma "nounroll";
	mul.wide.u32 	%rd29, %r91, 4;
	add.s64 	%rd31, %rd30, %rd29;
	ld.global.nc.u32 	%r61, [%rd31];
	mad.wide.u32 	%rd32, %r61, %r19, %rd45;
	shr.u64 	%rd45, %rd32, 32;
	add.s64 	%rd33, %rd1, %rd29;
	st.local.u32 	[%rd33], %rd32;
	add.s32 	%r91, %r91, 1;
	setp.ne.s32 	%p12, %r91, 6;
	@%p12 bra 	$L__BB3_14;
	shr.u32 	%r62, %r18, 23;
	st.local.u32 	[%rd1+24], %rd45;
	and.b32  	%r22, %r62, 31;
	and.b32  	%r63, %r62, 224;
	add.s32 	%r64, %r63, -128;
	shr.u32 	%r65, %r64, 5;
	mul.wide.u32 	%rd34, %r65, 4;
	sub.s64 	%rd12, %rd1, %rd34;
	ld.local.u32 	%r92, [%rd12+24];
	ld.local.u32 	%r93, [%rd12+20];
	setp.eq.s32 	%p13, %r22, 0;
	@%p13 bra 	$L__BB3_17;
	shf.l.wrap.b32 	%r92, %r93, %r92, %r22;
	ld.local.u32 	%r66, [%rd12+16];
	shf.l.wrap.b32 	%r93, %r66, %r93, %r22;
$L__BB3_17:
	shr.u32 	%r67, %r92, 30;
	shf.l.wrap.b32 	%r68, %r93, %r92, 2;
	shl.b32 	%r69, %r93, 2;
	shr.u32 	%r70, %r68, 31;
	add.s32 	%r71, %r70, %r67;
	neg.s32 	%r72, %r71;
	setp.lt.s32 	%p14, %r18, 0;
	selp.b32 	%r94, %r72, %r71, %p14;
	xor.b32  	%r73, %r68, %r18;
	shr.s32 	%r74, %r68, 31;
	xor.b32  	%r75, %r74, %r68;
	xor.b32  	%r76, %r74, %r69;
	cvt.u64.u32 	%rd35, %r75;
	shl.b64 	%rd36, %rd35, 32;
	cvt.u64.u32 	%rd37, %r76;
	or.b64  	%rd38, %rd36, %rd37;
	cvt.rn.f64.s64 	%fd3, %rd38;
	mul.f64 	%fd4, %fd3, 0d3BF921FB54442D19;
	cvt.rn.f32.f64 	%f42, %fd4;
	neg.f32 	%f43, %f42;
	setp.lt.s32 	%p15, %r73, 0;
	selp.f32 	%f98, %f43, %f42, %p15;
$L__BB3_18:
	mul.rn.f32 	%f45, %f98, %f98;
	and.b32  	%r78, %r94, 1;
	setp.eq.b32 	%p16, %r78, 1;
	selp.f32 	%f46, 0f3F800000, %f98, %p16;
	fma.rn.f32 	%f47, %f45, %f46, 0f00000000;
	fma.rn.f32 	%f48, %f45, 0f37CBAC00, 0fBAB607ED;
	selp.f32 	%f49, %f48, 0fB94D4153, %p16;
	selp.f32 	%f50, 0f3D2AAABB, 0f3C0885E4, %p16;
	fma.rn.f32 	%f51, %f49, %f45, %f50;
	selp.f32 	%f52, 0fBEFFFFFF, 0fBE2AAAA8, %p16;
	fma.rn.f32 	%f53, %f51, %f45, %f52;
	fma.rn.f32 	%f54, %f53, %f47, %f46;
	and.b32  	%r79, %r94, 2;
	setp.eq.s32 	%p17, %r79, 0;
	mov.f32 	%f55, 0f00000000;
	sub.f32 	%f56, %f55, %f54;
	selp.f32 	%f57, %f54, %f56, %p17;
	fma.rn.f32 	%f58, %f10, %f57, %f95;
	mul.f32 	%f59, %f10, 0f3C23D70A;
	fma.rn.f32 	%f60, %f59, 0f3BBB989D, 0f3F000000;
	cvt.sat.f32.f32 	%f61, %f60;
	mov.f32 	%f62, 0f4B400001;
	mov.f32 	%f63, 0f437C0000;
	fma.rm.f32 	%f64, %f61, %f63, %f62;
	add.f32 	%f65, %f64, 0fCB40007F;
	neg.f32 	%f66, %f65;
	fma.rn.f32 	%f67, %f59, 0f3FB8AA3B, %f66;
	fma.rn.f32 	%f68, %f59, 0f32A57060, %f67;
	mov.b32 	%r80, %f64;
	shl.b32 	%r81, %r80, 23;
	mov.b32 	%f69, %r81;
	ex2.approx.ftz.f32 	%f70, %f68;
	mul.f32 	%f71, %f70, %f69;
	fma.rn.f32 	%f96, %f71, %f58, %f10;
	add.f32 	%f72, %f58, 0f3F800000;
	setp.lt.f32 	%p18, %f72, 0f00800000;
	mul.f32 	%f73, %f72, 0f4B000000;
	selp.f32 	%f74, %f73, %f72, %p18;
	selp.f32 	%f75, 0fC1B80000, 0f00000000, %p18;
	mov.b32 	%r82, %f74;
	add.s32 	%r83, %r82, -1059760811;
	and.b32  	%r84, %r83, -8388608;
	sub.s32 	%r85, %r82, %r84;
	mov.b32 	%f76, %r85;
	cvt.rn.f32.s32 	%f77, %r84;
	fma.rn.f32 	%f78, %f77, 0f34000000, %f75;
	add.f32 	%f79, %f76, 0fBF800000;
	fma.rn.f32 	%f80, %f79, 0fBE055027, 0f3E1039F6;
	fma.rn.f32 	%f81, %f80, %f79, 0fBDF8CDCC;
	fma.rn.f32 	%f82, %f81, %f79, 0f3E0F2955;
	fma.rn.f32 	%f83, %f82, %f79, 0fBE2AD8B9;
	fma.rn.f32 	%f84, %f83, %f79, 0f3E4CED0B;
	fma.rn.f32 	%f85, %f84, %f79, 0fBE7FFF22;
	fma.rn.f32 	%f86, %f85, %f79, 0f3EAAAA78;
	fma.rn.f32 	%f87, %f86, %f79, 0fBF000000;
	mul.f32 	%f88, %f79, %f87;
	fma.rn.f32 	%f89, %f88, %f79, %f79;
	fma.rn.f32 	%f90, %f78, 0f3F317218, %f89;
	setp.gt.u32 	%p19, %r82, 2139095039;
	fma.rn.f32 	%f91, %f74, 0f7F800000, 0f7F800000;
	selp.f32 	%f92, %f91, %f90, %p19;
	setp.eq.f32 	%p20, %f74, 0f00000000;
	selp.f32 	%f93, 0fFF800000, %f92, %p20;
	fma.rn.f32 	%f95, %f96, %f93, %f58;
	add.s32 	%r86, %r86, 1;
	setp.ne.s32 	%p21, %r86, 20;
	@%p21 bra 	$L__BB3_2;
	add.f32 	%f94, %f96, %f95;
	cvta.to.global.u64 	%rd39, %rd14;
	add.s64 	%rd41, %rd39, %rd18;
	st.global.f32 	[%rd41], %f94;
$L__BB3_20:
	ret;

}
	// .globl	_Z21singlePrecisionKernelPfS_i
.visible .entry _Z21singlePrecisionKernelPfS_i(
	.param .u64 .ptr .align 1 _Z21singlePrecisionKernelPfS_i_param_0,
	.param .u64 .ptr .align 1 _Z21singlePrecisionKernelPfS_i_param_1,
	.param .u32 _Z21singlePrecisionKernelPfS_i_param_2
)
{
	.local .align 4 .b8 	__local_depot4[28];
	.reg .b64 	%SP;
	.reg .b64 	%SPL;
	.reg .pred 	%p<11>;
	.reg .b32 	%r<49>;
	.reg .b32 	%f<35>;
	.reg .b64 	%rd<29>;
	.reg .b64 	%fd<3>;

	mov.u64 	%SPL, __local_depot4;
	ld.param.u64 	%rd9, [_Z21singlePrecisionKernelPfS_i_param_0];
	ld.param.u64 	%rd10, [_Z21singlePrecisionKernelPfS_i_param_1];
	ld.param.u32 	%r18, [_Z21singlePrecisionKernelPfS_i_param_2];
	add.u64 	%rd1, %SPL, 0;
	mov.u32 	%r19, %ctaid.x;
	mov.u32 	%r20, %ntid.x;
	mov.u32 	%r21, %tid.x;
	mad.lo.s32 	%r1, %r19, %r20, %r21;
	setp.ge.s32 	%p1, %r1, %r18;
	@%p1 bra 	$L__BB4_12;
	cvta.to.global.u64 	%rd12, %rd9;
	mul.wide.s32 	%rd13, %r1, 4;
	add.s64 	%rd14, %rd12, %rd13;
	ld.global.f32 	%f1, [%rd14];
	mov.f32 	%f33, 0f00000000;
	mov.b32 	%r44, 0;
	mov.u64 	%rd15, __cudart_i2opi_f;
$L__BB4_2:
	cvt.rn.f32.u32 	%f11, %r44;
	mul.f32 	%f12, %f1, %f11;
	mul.f32 	%f3, %f12, 0f3C23D70A;
	mul.f32 	%f13, %f3, 0f3F22F983;
	cvt.rni.s32.f32 	%r48, %f13;
	cvt.rn.f32.s32 	%f14, %r48;
	fma.rn.f32 	%f15, %f14, 0fBFC90FDA, %f3;
	fma.rn.f32 	%f16, %f14, 0fB3A22168, %f15;
	fma.rn.f32 	%f34, %f14, 0fA7C234C5, %f16;
	abs.f32 	%f5, %f3;
	setp.ltu.f32 	%p2, %f5, 0f47CE4780;
	@%p2 bra 	$L__BB4_10;
	setp.neu.f32 	%p3, %f5, 0f7F800000;
	@%p3 bra 	$L__BB4_5;
	mov.f32 	%f19, 0f00000000;
	mul.rn.f32 	%f34, %f3, %f19;
	mov.b32 	%r48, 0;
	bra.uni 	$L__BB4_10;
$L__BB4_5:
	mov.b32 	%r4, %f3;
	shl.b32 	%r24, %r4, 8;
	or.b32  	%r5, %r24, -2147483648;
	mov.b64 	%rd28, 0;
	mov.b32 	%r45, 0;
	mov.u64 	%rd26, %rd15;
	mov.u64 	%rd27, %rd1;
$L__BB4_6:
	.pragma "nounroll";
	ld.global.nc.u32 	%r25, [%rd26];
	mad.wide.u32 	%rd17, %r25, %r5, %rd28;
	shr.u64 	%rd28, %rd17, 32;
	st.local.u32 	[%rd27], %rd17;
	add.s32 	%r45, %r45, 1;
	add.s64 	%rd27, %rd27, 4;
	add.s64 	%rd26, %rd26, 4;
	setp.ne.s32 	%p4, %r45, 6;
	@%p4 bra 	$L__BB4_6;
	shr.u32 	%r26, %r4, 23;
	st.local.u32 	[%rd1+24], %rd28;
	and.b32  	%r8, %r26, 31;
	and.b32  	%r27, %r26, 224;
	add.s32 	%r28, %r27, -128;
	shr.u32 	%r29, %r28, 5;
	mul.wide.u32 	%rd18, %r29, 4;
	sub.s64 	%rd8, %rd1, %rd18;
	ld.local.u32 	%r46, [%rd8+24];
	ld.local.u32 	%r47, [%rd8+20];
	setp.eq.s32 	%p5, %r8, 0;
	@%p5 bra 	$L__BB4_9;
	shf.l.wrap.b32 	%r46, %r47, %r46, %r8;
	ld.local.u32 	%r30, [%rd8+16];
	shf.l.wrap.b32 	%r47, %r30, %r47, %r8;
$L__BB4_9:
	shr.u32 	%r31, %r46, 30;
	shf.l.wrap.b32 	%r32, %r47, %r46, 2;
	shl.b32 	%r33, %r47, 2;
	shr.u32 	%r34, %r32, 31;
	add.s32 	%r35, %r34, %r31;
	neg.s32 	%r36, %r35;
	setp.lt.s32 	%p6, %r4, 0;
	selp.b32 	%r48, %r36, %r35, %p6;
	xor.b32  	%r37, %r32, %r4;
	shr.s32 	%r38, %r32, 31;
	xor.b32  	%r39, %r38, %r32;
	xor.b32  	%r40, %r38, %r33;
	cvt.u64.u32 	%rd19, %r39;
	shl.b64 	%rd20, %rd19, 32;
	cvt.u64.u32 	%rd21, %r40;
	or.b64  	%rd22, %rd20, %rd21;
	cvt.rn.f64.s64 	%fd1, %rd22;
	mul.f64 	%fd2, %fd1, 0d3BF921FB54442D19;
	cvt.rn.f32.f64 	%f17, %fd2;
	neg.f32 	%f18, %f17;
	setp.lt.s32 	%p7, %r37, 0;
	selp.f32 	%f34, %f18, %f17, %p7;
$L__BB4_10:
	mul.rn.f32 	%f20, %f34, %f34;
	and.b32  	%r42, %r48, 1;
	setp.eq.b32 	%p8, %r42, 1;
	selp.f32 	%f21, 0f3F800000, %f34, %p8;
	fma.rn.f32 	%f22, %f20, %f21, 0f00000000;
	fma.rn.f32 	%f23, %f20, 0f37CBAC00, 0fBAB607ED;
	selp.f32 	%f24, %f23, 0fB94D4153, %p8;
	selp.f32 	%f25, 0f3D2AAABB, 0f3C0885E4, %p8;
	fma.rn.f32 	%f26, %f24, %f20, %f25;
	selp.f32 	%f27, 0fBEFFFFFF, 0fBE2AAAA8, %p8;
	fma.rn.f32 	%f28, %f26, %f20, %f27;
	fma.rn.f32 	%f29, %f28, %f22, %f21;
	and.b32  	%r43, %r48, 2;
	setp.eq.s32 	%p9, %r43, 0;
	mov.f32 	%f30, 0f00000000;
	sub.f32 	%f31, %f30, %f29;
	selp.f32 	%f32, %f29, %f31, %p9;
	add.f32 	%f33, %f33, %f32;
	add.s32 	%r44, %r44, 1;
	setp.ne.s32 	%p10, %r44, 100;
	@%p10 bra 	$L__BB4_2;
	cvta.to.global.u64 	%rd23, %rd10;
	add.s64 	%rd25, %rd23, %rd13;
	st.global.f32 	[%rd25], %f33;
$L__BB4_12:
	ret;

}
	// .globl	_Z20mixedPrecisionKernelPfS_i
.visible .entry _Z20mixedPrecisionKernelPfS_i(
	.param .u64 .ptr .align 1 _Z20mixedPrecisionKernelPfS_i_param_0,
	.param .u64 .ptr .align 1 _Z20mixedPrecisionKernelPfS_i_param_1,
	.param .u32 _Z20mixedPrecisionKernelPfS_i_param_2
)
{
	.local .align 4 .b8 	__local_depot5[28];
	.reg .b64 	%SP;
	.reg .b64 	%SPL;
	.reg .pred 	%p<11>;
	.reg .b16 	%rs<8>;
	.reg .b32 	%r<49>;
	.reg .b32 	%f<36>;
	.reg .b64 	%rd<29>;
	.reg .b64 	%fd<3>;

	mov.u64 	%SPL, __local_depot5;
	ld.param.u64 	%rd9, [_Z20mixedPrecisionKernelPfS_i_param_0];
	ld.param.u64 	%rd10, [_Z20mixedPrecisionKernelPfS_i_param_1];
	ld.param.u32 	%r18, [_Z20mixedPrecisionKernelPfS_i_param_2];
	add.u64 	%rd1, %SPL, 0;
	mov.u32 	%r19, %ctaid.x;
	mov.u32 	%r20, %ntid.x;
	mov.u32 	%r21, %tid.x;
	mad.lo.s32 	%r1, %r19, %r20, %r21;
	setp.ge.s32 	%p1, %r1, %r18;
	@%p1 bra 	$L__BB5_12;
	cvta.to.global.u64 	%rd12, %rd9;
	mul.wide.s32 	%rd13, %r1, 4;
	add.s64 	%rd14, %rd12, %rd13;
	ld.global.f32 	%f9, [%rd14];
	// begin inline asm
	{  cvt.rn.f16.f32 %rs2, %f9;}

	// end inline asm
	mov.f32 	%f34, 0f00000000;
	mov.b32 	%r44, 0;
	mov.u64 	%rd15, __cudart_i2opi_f;
$L__BB5_2:
	cvt.rn.f32.u32 	%f13, %r44;
	mul.f32 	%f11, %f13, 0f3C23D70A;
	// begin inline asm
	{  cvt.rn.f16.f32 %rs3, %f11;}

	// end inline asm
	// begin inline asm
	{mul.f16 %rs4,%rs2,%rs3;
}
	// end inline asm
	// begin inline asm
	{  cvt.f32.f16 %f12, %rs4;}

	// end inline asm
	mul.f32 	%f14, %f12, 0f3F22F983;
	cvt.rni.s32.f32 	%r48, %f14;
	cvt.rn.f32.s32 	%f15, %r48;
	fma.rn.f32 	%f16, %f15, 0fBFC90FDA, %f12;
	fma.rn.f32 	%f17, %f15, 0fB3A22168, %f16;
	fma.rn.f32 	%f35, %f15, 0fA7C234C5, %f17;
	abs.f32 	%f4, %f12;
	setp.ltu.f32 	%p2, %f4, 0f47CE4780;
	@%p2 bra 	$L__BB5_10;
	setp.neu.f32 	%p3, %f4, 0f7F800000;
	@%p3 bra 	$L__BB5_5;
	mov.f32 	%f20, 0f00000000;
	mul.rn.f32 	%f35, %f12, %f20;
	mov.b32 	%r48, 0;
	bra.uni 	$L__BB5_10;
$L__BB5_5:
	mov.b32 	%r4, %f12;
	shl.b32 	%r24, %r4, 8;
	or.b32  	%r5, %r24, -2147483648;
	mov.b64 	%rd28, 0;
	mov.b32 	%r45, 0;
	mov.u64 	%rd26, %rd15;
	mov.u64 	%rd27, %rd1;
$L__BB5_6:
	.pragma "nounroll";
	ld.global.nc.u32 	%r25, [%rd26];
	mad.wide.u32 	%rd17, %r25, %r5, %rd28;
	shr.u64 	%rd28, %rd17, 32;
	st.local.u32 	[%rd27], %rd17;
	add.s32 	%r45, %r45, 1;
	add.s64 	%rd27, %rd27, 4;
	add.s64 	%rd26, %rd26, 4;
	setp.ne.s32 	%p4, %r45, 6;
	@%p4 bra 	$L__BB5_6;
	shr.u32 	%r26, %r4, 23;
	st.local.u32 	[%rd1+24], %rd28;
	and.b32  	%r8, %r26, 31;
	and.b32  	%r27, %r26, 224;
	add.s32 	%r28, %r27, -128;
	shr.u32 	%r29, %r28, 5;
	mul.wide.u32 	%rd18, %r29, 4;
	sub.s64 	%rd8, %rd1, %rd18;
	ld.local.u32 	%r46, [%rd8+24];
	ld.local.u32 	%r47, [%rd8+20];
	setp.eq.s32 	%p5, %r8, 0;
	@%p5 bra 	$L__BB5_9;
	shf.l.wrap.b32 	%r46, %r47, %r46, %r8;
	ld.local.u32 	%r30, [%rd8+16];
	shf.l.wrap.b32 	%r47, %r30, %r47, %r8;
$L__BB5_9:
	shr.u32 	%r31, %r46, 30;
	shf.l.wrap.b32 	%r32, %r47, %r46, 2;
	shl.b32 	%r33, %r47, 2;
	shr.u32 	%r34, %r32, 31;
	add.s32 	%r35, %r34, %r31;
	neg.s32 	%r36, %r35;
	setp.lt.s32 	%p6, %r4, 0;
	selp.b32 	%r48, %r36, %r35, %p6;
	xor.b32  	%r37, %r32, %r4;
	shr.s32 	%r38, %r32, 31;
	xor.b32  	%r39, %r38, %r32;
	xor.b32  	%r40, %r38, %r33;
	cvt.u64.u32 	%rd19, %r39;
	shl.b64 	%rd20, %rd19, 32;
	cvt.u64.u32 	%rd21, %r40;
	or.b64  	%rd22, %rd20, %rd21;
	cvt.rn.f64.s64 	%fd1, %rd22;
	mul.f64 	%fd2, %fd1, 0d3BF921FB54442D19;
	cvt.rn.f32.f64 	%f18, %fd2;
	neg.f32 	%f19, %f18;
	setp.lt.s32 	%p7, %r37, 0;
	selp.f32 	%f35, %f19, %f18, %p7;
$L__BB5_10:
	mul.rn.f32 	%f21, %f35, %f35;
	and.b32  	%r42, %r48, 1;
	setp.eq.b32 	%p8, %r42, 1;
	selp.f32 	%f22, 0f3F800000, %f35, %p8;
	fma.rn.f32 	%f23, %f21, %f22, 0f00000000;
	fma.rn.f32 	%f24, %f21, 0f37CBAC00, 0fBAB607ED;
	selp.f32 	%f25, %f24, 0fB94D4153, %p8;
	selp.f32 	%f26, 0f3D2AAABB, 0f3C0885E4, %p8;
	fma.rn.f32 	%f27, %f25, %f21, %f26;
	selp.f32 	%f28, 0fBEFFFFFF, 0fBE2AAAA8, %p8;
	fma.rn.f32 	%f29, %f27, %f21, %f28;
	fma.rn.f32 	%f30, %f29, %f23, %f22;
	and.b32  	%r43, %r48, 2;
	setp.eq.s32 	%p9, %r43, 0;
	mov.f32 	%f31, 0f00000000;
	sub.f32 	%f32, %f31, %f30;
	selp.f32 	%f33, %f30, %f32, %p9;
	add.f32 	%f34, %f34, %f33;
	add.s32 	%r44, %r44, 1;
	setp.ne.s32 	%p10, %r44, 100;
	@%p10 bra 	$L__BB5_2;
	cvta.to.global.u64 	%rd23, %rd10;
	add.s64 	%rd25, %rd23, %rd13;
	st.global.f32 	[%rd25], %f34;
$L__BB5_12:
	ret;

}
	// .globl	_Z17traditionalKernelPfS_Pii
.visible .entry _Z17traditionalKernelPfS_Pii(
	.param .u64 .ptr .align 1 _Z17traditionalKernelPfS_Pii_param_0,
	.param .u64 .ptr .align 1 _Z17traditionalKernelPfS_Pii_param_1,
	.param .u64 .ptr .align 1 _Z17traditionalKernelPfS_Pii_param_2,
	.param .u32 _Z17traditionalKernelPfS_Pii_param_3
)
{
	.local .align 4 .b8 	__local_depot6[28];
	.reg .b64 	%SP;
	.reg .b64 	%SPL;
	.reg .pred 	%p<12>;
	.reg .b32 	%r<50>;
	.reg .b32 	%f<34>;
	.reg .b64 	%rd<32>;
	.reg .b64 	%fd<3>;

	mov.u64 	%SPL, __local_depot6;
	ld.param.u64 	%rd9, [_Z17traditionalKernelPfS_Pii_param_0];
	ld.param.u64 	%rd10, [_Z17traditionalKernelPfS_Pii_param_1];
	ld.param.u64 	%rd11, [_Z17traditionalKernelPfS_Pii_param_2];
	ld.param.u32 	%r19, [_Z17traditionalKernelPfS_Pii_param_3];
	add.u64 	%rd1, %SPL, 0;
	mov.u32 	%r20, %ctaid.x;
	mov.u32 	%r21, %ntid.x;
	mov.u32 	%r22, %tid.x;
	mad.lo.s32 	%r1, %r20, %r21, %r22;
	setp.ge.s32 	%p1, %r1, %r19;
	@%p1 bra 	$L__BB6_13;
	cvta.to.global.u64 	%rd13, %rd9;
	cvta.to.global.u64 	%rd14, %rd11;
	mul.wide.s32 	%rd15, %r1, 4;
	add.s64 	%rd16, %rd13, %rd15;
	ld.global.f32 	%f33, [%rd16];
	add.s64 	%rd17, %rd14, %rd15;
	ld.global.u32 	%r2, [%rd17];
	setp.lt.s32 	%p2, %r2, 1;
	@%p2 bra 	$L__BB6_12;
	mov.b32 	%r45, 0;
	mov.u64 	%rd18, __cudart_i2opi_f;
$L__BB6_3:
	mul.f32 	%f10, %f33, 0f3F22F983;
	cvt.rni.s32.f32 	%r49, %f10;
	cvt.rn.f32.s32 	%f11, %r49;
	fma.rn.f32 	%f12, %f11, 0fBFC90FDA, %f33;
	fma.rn.f32 	%f13, %f11, 0fB3A22168, %f12;
	fma.rn.f32 	%f32, %f11, 0fA7C234C5, %f13;
	abs.f32 	%f4, %f33;
	setp.ltu.f32 	%p3, %f4, 0f47CE4780;
	@%p3 bra 	$L__BB6_11;
	setp.neu.f32 	%p4, %f4, 0f7F800000;
	@%p4 bra 	$L__BB6_6;
	mov.f32 	%f16, 0f00000000;
	mul.rn.f32 	%f32, %f33, %f16;
	mov.b32 	%r49, 0;
	bra.uni 	$L__BB6_11;
$L__BB6_6:
	mov.b32 	%r5, %f33;
	shl.b32 	%r25, %r5, 8;
	or.b32  	%r6, %r25, -2147483648;
	mov.b64 	%rd31, 0;
	mov.b32 	%r46, 0;
	mov.u64 	%rd29, %rd18;
	mov.u64 	%rd30, %rd1;
$L__BB6_7:
	.pragma "nounroll";
	ld.global.nc.u32 	%r26, [%rd29];
	mad.wide.u32 	%rd20, %r26, %r6, %rd31;
	shr.u64 	%rd31, %rd20, 32;
	st.local.u32 	[%rd30], %rd20;
	add.s32 	%r46, %r46, 1;
	add.s64 	%rd30, %rd30, 4;
	add.s64 	%rd29, %rd29, 4;
	setp.ne.s32 	%p5, %r46, 6;
	@%p5 bra 	$L__BB6_7;
	shr.u32 	%r27, %r5, 23;
	st.local.u32 	[%rd1+24], %rd31;
	and.b32  	%r9, %r27, 31;
	and.b32  	%r28, %r27, 224;
	add.s32 	%r29, %r28, -128;
	shr.u32 	%r30, %r29, 5;
	mul.wide.u32 	%rd21, %r30, 4;
	sub.s64 	%rd8, %rd1, %rd21;
	ld.local.u32 	%r47, [%rd8+24];
	ld.local.u32 	%r48, [%rd8+20];
	setp.eq.s32 	%p6, %r9, 0;
	@%p6 bra 	$L__BB6_10;
	shf.l.wrap.b32 	%r47, %r48, %r47, %r9;
	ld.local.u32 	%r31, [%rd8+16];
	shf.l.wrap.b32 	%r48, %r31, %r48, %r9;
$L__BB6_10:
	shr.u32 	%r32, %r47, 30;
	shf.l.wrap.b32 	%r33, %r48, %r47, 2;
	shl.b32 	%r34, %r48, 2;
	shr.u32 	%r35, %r33, 31;
	add.s32 	%r36, %r35, %r32;
	neg.s32 	%r37, %r36;
	setp.lt.s32 	%p7, %r5, 0;
	selp.b32 	%r49, %r37, %r36, %p7;
	xor.b32  	%r38, %r33, %r5;
	shr.s32 	%r39, %r33, 31;
	xor.b32  	%r40, %r39, %r33;
	xor.b32  	%r41, %r39, %r34;
	cvt.u64.u32 	%rd22, %r40;
	shl.b64 	%rd23, %rd22, 32;
	cvt.u64.u32 	%rd24, %r41;
	or.b64  	%rd25, %rd23, %rd24;
	cvt.rn.f64.s64 	%fd1, %rd25;
	mul.f64 	%fd2, %fd1, 0d3BF921FB54442D19;
	cvt.rn.f32.f64 	%f14, %fd2;
	neg.f32 	%f15, %f14;
	setp.lt.s32 	%p8, %r38, 0;
	selp.f32 	%f32, %f15, %f14, %p8;
$L__BB6_11:
	mul.rn.f32 	%f17, %f32, %f32;
	and.b32  	%r43, %r49, 1;
	setp.eq.b32 	%p9, %r43, 1;
	selp.f32 	%f18, 0f3F800000, %f32, %p9;
	fma.rn.f32 	%f19, %f17, %f18, 0f00000000;
	fma.rn.f32 	%f20, %f17, 0f37CBAC00, 0fBAB607ED;
	selp.f32 	%f21, %f20, 0fB94D4153, %p9;
	selp.f32 	%f22, 0f3D2AAABB, 0f3C0885E4, %p9;
	fma.rn.f32 	%f23, %f21, %f17, %f22;
	selp.f32 	%f24, 0fBEFFFFFF, 0fBE2AAAA8, %p9;
	fma.rn.f32 	%f25, %f23, %f17, %f24;
	fma.rn.f32 	%f26, %f25, %f19, %f18;
	and.b32  	%r44, %r49, 2;
	setp.eq.s32 	%p10, %r44, 0;
	mov.f32 	%f27, 0f00000000;
	sub.f32 	%f28, %f27, %f26;
	selp.f32 	%f29, %f26, %f28, %p10;
	mul.f32 	%f30, %f29, 0f3DCCCCCD;
	fma.rn.f32 	%f33, %f33, 0f3F666666, %f30;
	add.s32 	%r45, %r45, 1;
	setp.ne.s32 	%p11, %r45, %r2;
	@%p11 bra 	$L__BB6_3;
$L__BB6_12:
	cvta.to.global.u64 	%rd26, %rd10;
	add.s64 	%rd28, %rd26, %rd15;
	st.global.f32 	[%rd28], %f33;
$L__BB6_13:
	ret;

}
	// .globl	_Z23persistentThreadsKernelPfS_PiP9WorkQueuei
.visible .entry _Z23persistentThreadsKernelPfS_PiP9WorkQueuei(
	.param .u64 .ptr .align 1 _Z23persistentThreadsKernelPfS_PiP9WorkQueuei_param_0,
	.param .u64 .ptr .align 1 _Z23persistentThreadsKernelPfS_PiP9WorkQueuei_param_1,
	.param .u64 .ptr .align 1 _Z23persistentThreadsKernelPfS_PiP9WorkQueuei_param_2,
	.param .u64 .ptr .align 1 _Z23persistentThreadsKernelPfS_PiP9WorkQueuei_param_3,
	.param .u32 _Z23persistentThreadsKernelPfS_PiP9WorkQueuei_param_4
)
{
	.local .align 4 .b8 	__local_depot7[28];
	.reg .b64 	%SP;
	.reg .b64 	%SPL;
	.reg .pred 	%p<17>;
	.reg .b32 	%r<50>;
	.reg .b32 	%f<34>;
	.reg .b64 	%rd<34>;
	.reg .b64 	%fd<3>;

	mov.u64 	%SPL, __local_depot7;
	ld.param.u64 	%rd13, [_Z23persistentThreadsKernelPfS_PiP9WorkQueuei_param_0];
	ld.param.u64 	%rd14, [_Z23persistentThreadsKernelPfS_PiP9WorkQueuei_param_1];
	ld.param.u64 	%rd15, [_Z23persistentThreadsKernelPfS_PiP9WorkQueuei_param_2];
	ld.param.u64 	%rd16, [_Z23persistentThreadsKernelPfS_PiP9WorkQueuei_param_3];
	ld.param.u32 	%r21, [_Z23persistentThreadsKernelPfS_PiP9WorkQueuei_param_4];
	cvta.to.global.u64 	%rd1, %rd16;
	add.u64 	%rd2, %SPL, 0;
	atom.global.add.u32 	%r44, [%rd1+4096], 1;
	setp.ge.s32 	%p1, %r44, %r21;
	setp.eq.s32 	%p2, %r44, -1;
	or.pred  	%p3, %p1, %p2;
	@%p3 bra 	$L__BB7_14;
	cvta.to.global.u64 	%rd3, %rd13;
	cvta.to.global.u64 	%rd4, %rd15;
	cvta.to.global.u64 	%rd5, %rd14;
	mov.u64 	%rd21, __cudart_i2opi_f;
$L__BB7_2:
	mul.wide.s32 	%rd18, %r44, 4;
	add.s64 	%rd19, %rd3, %rd18;
	ld.global.f32 	%f33, [%rd19];
	add.s64 	%rd20, %rd4, %rd18;
	ld.global.u32 	%r3, [%rd20];
	setp.lt.s32 	%p4, %r3, 1;
	@%p4 bra 	$L__BB7_13;
	mov.b32 	%r45, 0;
$L__BB7_4:
	mul.f32 	%f10, %f33, 0f3F22F983;
	cvt.rni.s32.f32 	%r49, %f10;
	cvt.rn.f32.s32 	%f11, %r49;
	fma.rn.f32 	%f12, %f11, 0fBFC90FDA, %f33;
	fma.rn.f32 	%f13, %f11, 0fB3A22168, %f12;
	fma.rn.f32 	%f32, %f11, 0fA7C234C5, %f13;
	abs.f32 	%f4, %f33;
	setp.ltu.f32 	%p5, %f4, 0f47CE4780;
	@%p5 bra 	$L__BB7_12;
	setp.neu.f32 	%p6, %f4, 0f7F800000;
	@%p6 bra 	$L__BB7_7;
	mov.f32 	%f16, 0f00000000;
	mul.rn.f32 	%f32, %f33, %f16;
	mov.b32 	%r49, 0;
	bra.uni 	$L__BB7_12;
$L__BB7_7:
	mov.b32 	%r6, %f33;
	shl.b32 	%r24, %r6, 8;
	or.b32  	%r7, %r24, -2147483648;
	mov.b64 	%rd33, 0;
	mov.b32 	%r46, 0;
	mov.u64 	%rd31, %rd21;
	mov.u64 	%rd32, %rd2;
$L__BB7_8:
	.pragma "nounroll";
	ld.global.nc.u32 	%r25, [%rd31];
	mad.wide.u32 	%rd23, %r25, %r7, %rd33;
	shr.u64 	%rd33, %rd23, 32;
	st.local.u32 	[%rd32], %rd23;
	add.s32 	%r46, %r46, 1;
	add.s64 	%rd32, %rd32, 4;
	add.s64 	%rd31, %rd31, 4;
	setp.ne.s32 	%p7, %r46, 6;
	@%p7 bra 	$L__BB7_8;
	shr.u32 	%r26, %r6, 23;
	st.local.u32 	[%rd2+24], %rd33;
	and.b32  	%r10, %r26, 31;
	and.b32  	%r27, %r26, 224;
	add.s32 	%r28, %r27, -128;
	shr.u32 	%r29, %r28, 5;
	mul.wide.u32 	%rd24, %r29, 4;
	sub.s64 	%rd12, %rd2, %rd24;
	ld.local.u32 	%r47, [%rd12+24];
	ld.local.u32 	%r48, [%rd12+20];
	setp.eq.s32 	%p8, %r10, 0;
	@%p8 bra 	$L__BB7_11;
	shf.l.wrap.b32 	%r47, %r48, %r47, %r10;
	ld.local.u32 	%r30, [%rd12+16];
	shf.l.wrap.b32 	%r48, %r30, %r48, %r10;
$L__BB7_11:
	shr.u32 	%r31, %r47, 30;
	shf.l.wrap.b32 	%r32, %r48, %r47, 2;
	shl.b32 	%r33, %r48, 2;
	shr.u32 	%r34, %r32, 31;
	add.s32 	%r35, %r34, %r31;
	neg.s32 	%r36, %r35;
	setp.lt.s32 	%p9, %r6, 0;
	selp.b32 	%r49, %r36, %r35, %p9;
	xor.b32  	%r37, %r32, %r6;
	shr.s32 	%r38, %r32, 31;
	xor.b32  	%r39, %r38, %r32;
	xor.b32  	%r40, %r38, %r33;
	cvt.u64.u32 	%rd25, %r39;
	shl.b64 	%rd26, %rd25, 32;
	cvt.u64.u32 	%rd27, %r40;
	or.b64  	%rd28, %rd26, %rd27;
	cvt.rn.f64.s64 	%fd1, %rd28;
	mul.f64 	%fd2, %fd1, 0d3BF921FB54442D19;
	cvt.rn.f32.f64 	%f14, %fd2;
	neg.f32 	%f15, %f14;
	setp.lt.s32 	%p10, %r37, 0;
	selp.f32 	%f32, %f15, %f14, %p10;
$L__BB7_12:
	mul.rn.f32 	%f17, %f32, %f32;
	and.b32  	%r42, %r49, 1;
	setp.eq.b32 	%p11, %r42, 1;
	selp.f32 	%f18, 0f3F800000, %f32, %p11;
	fma.rn.f32 	%f19, %f17, %f18, 0f00000000;
	fma.rn.f32 	%f20, %f17, 0f37CBAC00, 0fBAB607ED;
	selp.f32 	%f21, %f20, 0fB94D4153, %p11;
	selp.f32 	%f22, 0f3D2AAABB, 0f3C0885E4, %p11;
	fma.rn.f32 	%f23, %f21, %f17, %f22;
	selp.f32 	%f24, 0fBEFFFFFF, 0fBE2AAAA8, %p11;
	fma.rn.f32 	%f25, %f23, %f17, %f24;
	fma.rn.f32 	%f26, %f25, %f19, %f18;
	and.b32  	%r43, %r49, 2;
	setp.eq.s32 	%p12, %r43, 0;
	mov.f32 	%f27, 0f00000000;
	sub.f32 	%f28, %f27, %f26;
	selp.f32 	%f29, %f26, %f28, %p12;
	mul.f32 	%f30, %f29, 0f3DCCCCCD;
	fma.rn.f32 	%f33, %f33, 0f3F666666, %f30;
	add.s32 	%r45, %r45, 1;
	setp.ne.s32 	%p13, %r45, %r3;
	@%p13 bra 	$L__BB7_4;
$L__BB7_13:
	add.s64 	%rd30, %rd5, %rd18;
	st.global.f32 	[%rd30], %f33;
	atom.global.add.u32 	%r44, [%rd1+4096], 1;
	setp.lt.s32 	%p14, %r44, %r21;
	setp.ne.s32 	%p15, %r44, -1;
	and.pred  	%p16, %p14, %p15;
	@%p16 bra 	$L__BB7_2;
$L__BB7_14:
	ret;

}
	// .globl	_Z13uniformKernelPfS_i
.visible .entry _Z13uniformKernelPfS_i(
	.param .u64 .ptr .align 1 _Z13uniformKernelPfS_i_param_0,
	.param .u64 .ptr .align 1 _Z13uniformKernelPfS_i_param_1,
	.param .u32 _Z13uniformKernelPfS_i_param_2
)
{
	.local .align 4 .b8 	__local_depot8[28];
	.reg .b64 	%SP;
	.reg .b64 	%SPL;
	.reg .pred 	%p<11>;
	.reg .b32 	%r<49>;
	.reg .b32 	%f<35>;
	.reg .b64 	%rd<29>;
	.reg .b64 	%fd<3>;

	mov.u64 	%SPL, __local_depot8;
	ld.param.u64 	%rd9, [_Z13uniformKernelPfS_i_param_0];
	ld.param.u64 	%rd10, [_Z13uniformKernelPfS_i_param_1];
	ld.param.u32 	%r18, [_Z13uniformKernelPfS_i_param_2];
	add.u64 	%rd1, %SPL, 0;
	mov.u32 	%r19, %ctaid.x;
	mov.u32 	%r20, %ntid.x;
	mov.u32 	%r21, %tid.x;
	mad.lo.s32 	%r1, %r19, %r20, %r21;
	setp.ge.s32 	%p1, %r1, %r18;
	@%p1 bra 	$L__BB8_12;
	cvta.to.global.u64 	%rd12, %rd9;
	mul.wide.s32 	%rd13, %r1, 4;
	add.s64 	%rd14, %rd12, %rd13;
	ld.global.f32 	%f1, [%rd14];
	mov.f32 	%f33, 0f00000000;
	mov.b32 	%r44, 0;
	mov.u64 	%rd15, __cudart_i2opi_f;
$L__BB8_2:
	cvt.rn.f32.u32 	%f11, %r44;
	mul.f32 	%f12, %f1, %f11;
	mul.f32 	%f3, %f12, 0f3C23D70A;
	mul.f32 	%f13, %f3, 0f3F22F983;
	cvt.rni.s32.f32 	%r48, %f13;
	cvt.rn.f32.s32 	%f14, %r48;
	fma.rn.f32 	%f15, %f14, 0fBFC90FDA, %f3;
	fma.rn.f32 	%f16, %f14, 0fB3A22168, %f15;
	fma.rn.f32 	%f34, %f14, 0fA7C234C5, %f16;
	abs.f32 	%f5, %f3;
	setp.ltu.f32 	%p2, %f5, 0f47CE4780;
	@%p2 bra 	$L__BB8_10;
	setp.neu.f32 	%p3, %f5, 0f7F800000;
	@%p3 bra 	$L__BB8_5;
	mov.f32 	%f19, 0f00000000;
	mul.rn.f32 	%f34, %f3, %f19;
	mov.b32 	%r48, 0;
	bra.uni 	$L__BB8_10;
$L__BB8_5:
	mov.b32 	%r4, %f3;
	shl.b32 	%r24, %r4, 8;
	or.b32  	%r5, %r24, -2147483648;
	mov.b64 	%rd28, 0;
	mov.b32 	%r45, 0;
	mov.u64 	%rd26, %rd15;
	mov.u64 	%rd27, %rd1;
$L__BB8_6:
	.pragma "nounroll";
	ld.global.nc.u32 	%r25, [%rd26];
	mad.wide.u32 	%rd17, %r25, %r5, %rd28;
	shr.u64 	%rd28, %rd17, 32;
	st.local.u32 	[%rd27], %rd17;
	add.s32 	%r45, %r45, 1;
	add.s64 	%rd27, %rd27, 4;
	add.s64 	%rd26, %rd26, 4;
	setp.ne.s32 	%p4, %r45, 6;
	@%p4 bra 	$L__BB8_6;
	shr.u32 	%r26, %r4, 23;
	st.local.u32 	[%rd1+24], %rd28;
	and.b32  	%r8, %r26, 31;
	and.b32  	%r27, %r26, 224;
	add.s32 	%r28, %r27, -128;
	shr.u32 	%r29, %r28, 5;
	mul.wide.u32 	%rd18, %r29, 4;
	sub.s64 	%rd8, %rd1, %rd18;
	ld.local.u32 	%r46, [%rd8+24];
	ld.local.u32 	%r47, [%rd8+20];
	setp.eq.s32 	%p5, %r8, 0;
	@%p5 bra 	$L__BB8_9;
	shf.l.wrap.b32 	%r46, %r47, %r46, %r8;
	ld.local.u32 	%r30, [%rd8+16];
	shf.l.wrap.b32 	%r47, %r30, %r47, %r8;
$L__BB8_9:
	shr.u32 	%r31, %r46, 30;
	shf.l.wrap.b32 	%r32, %r47, %r46, 2;
	shl.b32 	%r33, %r47, 2;
	shr.u32 	%r34, %r32, 31;
	add.s32 	%r35, %r34, %r31;
	neg.s32 	%r36, %r35;
	setp.lt.s32 	%p6, %r4, 0;
	selp.b32 	%r48, %r36, %r35, %p6;
	xor.b32  	%r37, %r32, %r4;
	shr.s32 	%r38, %r32, 31;
	xor.b32  	%r39, %r38, %r32;
	xor.b32  	%r40, %r38, %r33;
	cvt.u64.u32 	%rd19, %r39;
	shl.b64 	%rd20, %rd19, 32;
	cvt.u64.u32 	%rd21, %r40;
	or.b64  	%rd22, %rd20, %rd21;
	cvt.rn.f64.s64 	%fd1, %rd22;
	mul.f64 	%fd2, %fd1, 0d3BF921FB54442D19;
	cvt.rn.f32.f64 	%f17, %fd2;
	neg.f32 	%f18, %f17;
	setp.lt.s32 	%p7, %r37, 0;
	selp.f32 	%f34, %f18, %f17, %p7;
$L__BB8_10:
	mul.rn.f32 	%f20, %f34, %f34;
	and.b32  	%r42, %r48, 1;
	setp.eq.b32 	%p8, %r42, 1;
	selp.f32 	%f21, 0f3F800000, %f34, %p8;
	fma.rn.f32 	%f22, %f20, %f21, 0f00000000;
	fma.rn.f32 	%f23, %f20, 0f37CBAC00, 0fBAB607ED;
	selp.f32 	%f24, %f23, 0fB94D4153, %p8;
	selp.f32 	%f25, 0f3D2AAABB, 0f3C0885E4, %p8;
	fma.rn.f32 	%f26, %f24, %f20, %f25;
	selp.f32 	%f27, 0fBEFFFFFF, 0fBE2AAAA8, %p8;
	fma.rn.f32 	%f28, %f26, %f20, %f27;
	fma.rn.f32 	%f29, %f28, %f22, %f21;
	and.b32  	%r43, %r48, 2;
	setp.eq.s32 	%p9, %r43, 0;
	mov.f32 	%f30, 0f00000000;
	sub.f32 	%f31, %f30, %f29;
	selp.f32 	%f32, %f29, %f31, %p9;
	add.f32 	%f33, %f33, %f32;
	add.s32 	%r44, %r44, 1;
	setp.ne.s32 	%p10, %r44, 50;
	@%p10 bra 	$L__BB8_2;
	cvta.to.global.u64 	%rd23, %rd10;
	add.s64 	%rd25, %rd23, %rd13;
	st.global.f32 	[%rd25], %f33;
$L__BB8_12:
	ret;

}
	// .globl	_Z21warpSpecializedKernelPfS_i
.visible .entry _Z21warpSpecializedKernelPfS_i(
	.param .u64 .ptr .align 1 _Z21warpSpecializedKernelPfS_i_param_0,
	.param .u64 .ptr .align 1 _Z21warpSpecializedKernelPfS_i_param_1,
	.param .u32 _Z21warpSpecializedKernelPfS_i_param_2
)
{
	.local .align 4 .b8 	__local_depot9[28];
	.reg .b64 	%SP;
	.reg .b64 	%SPL;
	.reg .pred 	%p<14>;
	.reg .b32 	%r<52>;
	.reg .b32 	%f<59>;
	.reg .b64 	%rd<29>;
	.reg .b64 	%fd<3>;

	mov.u64 	%SPL, __local_depot9;
	ld.param.u64 	%rd9, [_Z21warpSpecializedKernelPfS_i_param_0];
	ld.param.u64 	%rd10, [_Z21warpSpecializedKernelPfS_i_param_1];
	ld.param.u32 	%r19, [_Z21warpSpecializedKernelPfS_i_param_2];
	add.u64 	%rd1, %SPL, 0;
	mov.u32 	%r20, %ctaid.x;
	mov.u32 	%r21, %ntid.x;
	mov.u32 	%r1, %tid.x;
	mad.lo.s32 	%r2, %r20, %r21, %r1;
	setp.ge.s32 	%p1, %r2, %r19;
	@%p1 bra 	$L__BB9_18;
	cvta.to.global.u64 	%rd12, %rd9;
	shr.u32 	%r22, %r1, 5;
	mul.wide.s32 	%rd13, %r2, 4;
	add.s64 	%rd14, %rd12, %rd13;
	ld.global.f32 	%f1, [%rd14];
	setp.eq.s32 	%p2, %r22, 2;
	@%p2 bra 	$L__BB9_15;
	setp.eq.s32 	%p3, %r22, 1;
	@%p3 bra 	$L__BB9_14;
	setp.ne.s32 	%p4, %r22, 0;
	@%p4 bra 	$L__BB9_16;
	mov.f32 	%f58, 0f00000000;
	mov.b32 	%r47, 0;
	mov.u64 	%rd15, __cudart_i2opi_f;
$L__BB9_5:
	cvt.rn.f32.u32 	%f34, %r47;
	mul.f32 	%f35, %f1, %f34;
	mul.f32 	%f3, %f35, 0f3C23D70A;
	mul.f32 	%f36, %f3, 0f3F22F983;
	cvt.rni.s32.f32 	%r51, %f36;
	cvt.rn.f32.s32 	%f37, %r51;
	fma.rn.f32 	%f38, %f37, 0fBFC90FDA, %f3;
	fma.rn.f32 	%f39, %f37, 0fB3A22168, %f38;
	fma.rn.f32 	%f57, %f37, 0fA7C234C5, %f39;
	abs.f32 	%f5, %f3;
	setp.ltu.f32 	%p5, %f5, 0f47CE4780;
	@%p5 bra 	$L__BB9_13;
	setp.neu.f32 	%p6, %f5, 0f7F800000;
	@%p6 bra 	$L__BB9_8;
	mov.f32 	%f42, 0f00000000;
	mul.rn.f32 	%f57, %f3, %f42;
	mov.b32 	%r51, 0;
	bra.uni 	$L__BB9_13;
$L__BB9_8:
	mov.b32 	%r5, %f3;
	shl.b32 	%r27, %r5, 8;
	or.b32  	%r6, %r27, -2147483648;
	mov.b64 	%rd28, 0;
	mov.b32 	%r48, 0;
	mov.u64 	%rd26, %rd15;
	mov.u64 	%rd27, %rd1;
$L__BB9_9:
	.pragma "nounroll";
	ld.global.nc.u32 	%r28, [%rd26];
	mad.wide.u32 	%rd17, %r28, %r6, %rd28;
	shr.u64 	%rd28, %rd17, 32;
	st.local.u32 	[%rd27], %rd17;
	add.s32 	%r48, %r48, 1;
	add.s64 	%rd27, %rd27, 4;
	add.s64 	%rd26, %rd26, 4;
	setp.ne.s32 	%p7, %r48, 6;
	@%p7 bra 	$L__BB9_9;
	shr.u32 	%r29, %r5, 23;
	st.local.u32 	[%rd1+24], %rd28;
	and.b32  	%r9, %r29, 31;
	and.b32  	%r30, %r29, 224;
	add.s32 	%r31, %r30, -128;
	shr.u32 	%r32, %r31, 5;
	mul.wide.u32 	%rd18, %r32, 4;
	sub.s64 	%rd8, %rd1, %rd18;
	ld.local.u32 	%r49, [%rd8+24];
	ld.local.u32 	%r50, [%rd8+20];
	setp.eq.s32 	%p8, %r9, 0;
	@%p8 bra 	$L__BB9_12;
	shf.l.wrap.b32 	%r49, %r50, %r49, %r9;
	ld.local.u32 	%r33, [%rd8+16];
	shf.l.wrap.b32 	%r50, %r33, %r50, %r9;
$L__BB9_12:
	shr.u32 	%r34, %r49, 30;
	shf.l.wrap.b32 	%r35, %r50, %r49, 2;
	shl.b32 	%r36, %r50, 2;
	shr.u32 	%r37, %r35, 31;
	add.s32 	%r38, %r37, %r34;
	neg.s32 	%r39, %r38;
	setp.lt.s32 	%p9, %r5, 0;
	selp.b32 	%r51, %r39, %r38, %p9;
	xor.b32  	%r40, %r35, %r5;
	shr.s32 	%r41, %r35, 31;
	xor.b32  	%r42, %r41, %r35;
	xor.b32  	%r43, %r41, %r36;
	cvt.u64.u32 	%rd19, %r42;
	shl.b64 	%rd20, %rd19, 32;
	cvt.u64.u32 	%rd21, %r43;
	or.b64  	%rd22, %rd20, %rd21;
	cvt.rn.f64.s64 	%fd1, %rd22;
	mul.f64 	%fd2, %fd1, 0d3BF921FB54442D19;
	cvt.rn.f32.f64 	%f40, %fd2;
	neg.f32 	%f41, %f40;
	setp.lt.s32 	%p10, %r40, 0;
	selp.f32 	%f57, %f41, %f40, %p10;
$L__BB9_13:
	mul.rn.f32 	%f43, %f57, %f57;
	and.b32  	%r45, %r51, 1;
	setp.eq.b32 	%p11, %r45, 1;
	selp.f32 	%f44, 0f3F800000, %f57, %p11;
	fma.rn.f32 	%f45, %f43, %f44, 0f00000000;
	fma.rn.f32 	%f46, %f43, 0f37CBAC00, 0fBAB607ED;
	selp.f32 	%f47, %f46, 0fB94D4153, %p11;
	selp.f32 	%f48, 0f3D2AAABB, 0f3C0885E4, %p11;
	fma.rn.f32 	%f49, %f47, %f43, %f48;
	selp.f32 	%f50, 0fBEFFFFFF, 0fBE2AAAA8, %p11;
	fma.rn.f32 	%f51, %f49, %f43, %f50;
	fma.rn.f32 	%f52, %f51, %f45, %f44;
	and.b32  	%r46, %r51, 2;
	setp.eq.s32 	%p12, %r46, 0;
	mov.f32 	%f53, 0f00000000;
	sub.f32 	%f54, %f53, %f52;
	selp.f32 	%f55, %f52, %f54, %p12;
	add.f32 	%f58, %f58, %f55;
	add.s32 	%r47, %r47, 1;
	setp.eq.s32 	%p13, %r47, 50;
	@%p13 bra 	$L__BB9_17;
	bra.uni 	$L__BB9_5;
$L__BB9_14:
	mul.f32 	%f25, %f1, %f1;
	mul.f32 	%f26, %f1, %f25;
	mul.f32 	%f27, %f1, %f26;
	add.f32 	%f28, %f1, 0f3F800000;
	fma.rn.f32 	%f29, %f25, 0f3F000000, %f28;
	div.rn.f32 	%f30, %f26, 0f40C00000;
	add.f32 	%f31, %f29, %f30;
	div.rn.f32 	%f32, %f27, 0f41C00000;
	add.f32 	%f58, %f31, %f32;
	bra.uni 	$L__BB9_17;
$L__BB9_15:
	fma.rn.f32 	%f14, %f1, 0f3BBB989D, 0f3F000000;
	cvt.sat.f32.f32 	%f15, %f14;
	mov.f32 	%f16, 0f4B400001;
	mov.f32 	%f17, 0f437C0000;
	fma.rm.f32 	%f18, %f15, %f17, %f16;
	add.f32 	%f19, %f18, 0fCB40007F;
	neg.f32 	%f20, %f19;
	fma.rn.f32 	%f21, %f1, 0f3FB8AA3B, %f20;
	fma.rn.f32 	%f22, %f1, 0f32A57060, %f21;
	mov.b32 	%r23, %f18;
	shl.b32 	%r24, %r23, 23;
	mov.b32 	%f23, %r24;
	ex2.approx.ftz.f32 	%f24, %f22;
	mul.f32 	%f58, %f24, %f23;
	bra.uni 	$L__BB9_17;
$L__BB9_16:
	add.f32 	%f58, %f1, %f1;
$L__BB9_17:
	cvta.to.global.u64 	%rd23, %rd10;
	add.s64 	%rd25, %rd23, %rd13;
	st.global.f32 	[%rd25], %f58;
$L__BB9_18:
	ret;

}


// ===== COMPILED SASS (sm_100) =====

	.target	sm_100

	.elftype	@"ET_EXEC"


//--------------------- .note.nv.tkinfo           --------------------------
	.section	.note.nv.tkinfo,"",@"SHT_NOTE"
	.sectionflags	@"SHF_NOTE_NV_TKINFO"
	.tkinfo
        /*0018*/ 	.word	0x00000002
        /*0030*/ 	.string	""
        /*0030*/ 	.string	"ptxas"
        /*0030*/ 	.string	"Cuda compilation tools, release 13.0, V13.0.88"
        /*0030*/ 	.string	"Build cuda_13.0.r13.0/compiler.36424714_0"
        /*0030*/ 	.string	"-arch sm_100 -m 64 "



//--------------------- .note.nv.cuinfo           --------------------------
	.section	.note.nv.cuinfo,"",@"SHT_NOTE"
	.sectionflags	@"SHF_NOTE_NV_CUINFO"
        /*0018*/ 	.short	0x0002
        /*001a*/ 	.short	0x0064
        /*001c*/ 	.short	0x0082
	.zero		2


//--------------------- .nv.info                  --------------------------
	.section	.nv.info,"",@"SHT_CUDA_INFO"
	.align	4


	//----- nvinfo : EIATTR_REGCOUNT
	.align		4
        /*0000*/ 	.byte	0x04, 0x2f
        /*0002*/ 	.short	(.L_2 - .L_1)
	.align		4
.L_1:
        /*0004*/ 	.word	index@(_Z20naiveDivergentKernelPfS_i)
        /*0008*/ 	.word	0x0000001c


	//----- nvinfo : EIATTR_FRAME_SIZE
	.align		4
.L_2:
        /*000c*/ 	.byte	0x04, 0x11
        /*000e*/ 	.short	(.L_4 - .L_3)
	.align		4
.L_3:
        /*0010*/ 	.word	index@(_Z20naiveDivergentKernelPfS_i)
        /*0014*/ 	.word	0x00000000


	//----- nvinfo : EIATTR_REGCOUNT
	.align		4
.L_4:
        /*0018*/ 	.byte	0x04, 0x2f
        /*001a*/ 	.short	(.L_6 - .L_5)
	.align		4
.L_5:
        /*001c*/ 	.word	index@(_Z25optimizedDivergenceKernelPfS_i)
        /*0020*/ 	.word	0x0000001c


	//----- nvinfo : EIATTR_FRAME_SIZE
	.align		4
.L_6:
        /*0024*/ 	.byte	0x04, 0x11
        /*0026*/ 	.short	(.L_8 - .L_7)
	.align		4
.L_7:
        /*0028*/ 	.word	index@(_Z25optimizedDivergenceKernelPfS_i)
        /*002c*/ 	.word	0x00000000


	//----- nvinfo : EIATTR_REGCOUNT
	.align		4
.L_8:
        /*0030*/ 	.byte	0x04, 0x2f
        /*0032*/ 	.short	(.L_10 - .L_9)
	.align		4
.L_9:
        /*0034*/ 	.word	index@(_Z18highRegisterKernelPfS_i)
        /*0038*/ 	.word	0x00000027


	//----- nvinfo : EIATTR_FRAME_SIZE
	.align		4
.L_10:
        /*003c*/ 	.byte	0x04, 0x11
        /*003e*/ 	.short	(.L_12 - .L_11)
	.align		4
.L_11:
        /*0040*/ 	.word	index@(_Z18highRegisterKernelPfS_i)
        /*0044*/ 	.word	0x00000000


	//----- nvinfo : EIATTR_REGCOUNT
	.align		4
.L_12:
        /*0048*/ 	.byte	0x04, 0x2f
        /*004a*/ 	.short	(.L_14 - .L_13)
	.align		4
.L_13:
        /*004c*/ 	.word	index@(_Z23optimizedRegisterKernelPfS_i)
        /*0050*/ 	.word	0x0000001a


	//----- nvinfo : EIATTR_FRAME_SIZE
	.align		4
.L_14:
        /*0054*/ 	.byte	0x04, 0x11
        /*0056*/ 	.short	(.L_16 - .L_15)
	.align		4
.L_15:
        /*0058*/ 	.word	index@(_Z23optimizedRegisterKernelPfS_i)
        /*005c*/ 	.word	0x00000000


	//----- nvinfo : EIATTR_REGCOUNT
	.align		4
.L_16:
        /*0060*/ 	.byte	0x04, 0x2f
        /*0062*/ 	.short	(.L_18 - .L_17)
	.align		4
.L_17:
        /*0064*/ 	.word	index@(_Z21singlePrecisionKernelPfS_i)
        /*0068*/ 	.word	0x00000015


	//----- nvinfo : EIATTR_FRAME_SIZE
	.align		4
.L_18:
        /*006c*/ 	.byte	0x04, 0x11
        /*006e*/ 	.short	(.L_20 - .L_19)
	.align		4
.L_19:
        /*0070*/ 	.word	index@(_Z21singlePrecisionKernelPfS_i)
        /*0074*/ 	.word	0x00000000


	//----- nvinfo : EIATTR_REGCOUNT
	.align		4
.L_20:
        /*0078*/ 	.byte	0x04, 0x2f
        /*007a*/ 	.short	(.L_22 - .L_21)
	.align		4
.L_21:
        /*007c*/ 	.word	index@(_Z20mixedPrecisionKernelPfS_i)
        /*0080*/ 	.word	0x00000015


	//----- nvinfo : EIATTR_FRAME_SIZE
	.align		4
.L_22:
        /*0084*/ 	.byte	0x04, 0x11
        /*0086*/ 	.short	(.L_24 - .L_23)
	.align		4
.L_23:
        /*0088*/ 	.word	index@(_Z20mixedPrecisionKernelPfS_i)
        /*008c*/ 	.word	0x00000000


	//----- nvinfo : EIATTR_REGCOUNT
	.align		4
.L_24:
        /*0090*/ 	.byte	0x04, 0x2f
        /*0092*/ 	.short	(.L_26 - .L_25)
	.align		4
.L_25:
        /*0094*/ 	.word	index@(_Z17traditionalKernelPfS_Pii)
        /*0098*/ 	.word	0x00000015


	//----- nvinfo : EIATTR_FRAME_SIZE
	.align		4
.L_26:
        /*009c*/ 	.byte	0x04, 0x11
        /*009e*/ 	.short	(.L_28 - .L_27)
	.align		4
.L_27:
        /*00a0*/ 	.word	index@(_Z17traditionalKernelPfS_Pii)
        /*00a4*/ 	.word	0x00000000


	//----- nvinfo : EIATTR_REGCOUNT
	.align		4
.L_28:
        /*00a8*/ 	.byte	0x04, 0x2f
        /*00aa*/ 	.short	(.L_30 - .L_29)
	.align		4
.L_29:
        /*00ac*/ 	.word	index@(_Z23persistentThreadsKernelPfS_PiP9WorkQueuei)
        /*00b0*/ 	.word	0x00000017


	//----- nvinfo : EIATTR_FRAME_SIZE
	.align		4
.L_30:
        /*00b4*/ 	.byte	0x04, 0x11
        /*00b6*/ 	.short	(.L_32 - .L_31)
	.align		4
.L_31:
        /*00b8*/ 	.word	index@(_Z23persistentThreadsKernelPfS_PiP9WorkQueuei)
        /*00bc*/ 	.word	0x00000000


	//----- nvinfo : EIATTR_REGCOUNT
	.align		4
.L_32:
        /*00c0*/ 	.byte	0x04, 0x2f
        /*00c2*/ 	.short	(.L_34 - .L_33)
	.align		4
.L_33:
        /*00c4*/ 	.word	index@(_Z13uniformKernelPfS_i)
        /*00c8*/ 	.word	0x00000015


	//----- nvinfo : EIATTR_FRAME_SIZE
	.align		4
.L_34:
        /*00cc*/ 	.byte	0x04, 0x11
        /*00ce*/ 	.short	(.L_36 - .L_35)
	.align		4
.L_35:
        /*00d0*/ 	.word	index@(_Z13uniformKernelPfS_i)
        /*00d4*/ 	.word	0x00000000


	//----- nvinfo : EIATTR_REGCOUNT
	.align		4
.L_36:
        /*00d8*/ 	.byte	0x04, 0x2f
        /*00da*/ 	.short	(.L_38 - .L_37)
	.align		4
.L_37:
        /*00dc*/ 	.word	index@(_Z21warpSpecializedKernelPfS_i)
        /*00e0*/ 	.word	0x00000015


	//----- nvinfo : EIATTR_FRAME_SIZE
	.align		4
.L_38:
        /*00e4*/ 	.byte	0x04, 0x11
        /*00e6*/ 	.short	(.L_40 - .L_39)
	.align		4
.L_39:
        /*00e8*/ 	.word	index@($__internal_0_$__cuda_sm3x_div_rn_noftz_f32_slowpath)
        /*00ec*/ 	.word	0x00000000


	//----- nvinfo : EIATTR_FRAME_SIZE
	.align		4
.L_40:
        /*00f0*/ 	.byte	0x04, 0x11
        /*00f2*/ 	.short	(.L_42 - .L_41)
	.align		4
.L_41:
        /*00f4*/ 	.word	index@(_Z21warpSpecializedKernelPfS_i)
        /*00f8*/ 	.word	0x00000000


	//----- nvinfo : EIATTR_MIN_STACK_SIZE
	.align		4
.L_42:
        /*00fc*/ 	.byte	0x04, 0x12
        /*00fe*/ 	.short	(.L_44 - .L_43)
	.align		4
.L_43:
        /*0100*/ 	.word	index@(_Z21warpSpecializedKernelPfS_i)
        /*0104*/ 	.word	0x00000000


	//----- nvinfo : EIATTR_MIN_STACK_SIZE
	.align		4
.L_44:
        /*0108*/ 	.byte	0x04, 0x12
        /*010a*/ 	.short	(.L_46 - .L_45)
	.align		4
.L_45:
        /*010c*/ 	.word	index@(_Z13uniformKernelPfS_i)
        /*0110*/ 	.word	0x00000000


	//----- nvinfo : EIATTR_MIN_STACK_SIZE
	.align		4
.L_46:
        /*0114*/ 	.byte	0x04, 0x12
        /*0116*/ 	.short	(.L_48 - .L_47)
	.align		4
.L_47:
        /*0118*/ 	.word	index@(_Z23persistentThreadsKernelPfS_PiP9WorkQueuei)
        /*011c*/ 	.word	0x00000000


	//----- nvinfo : EIATTR_MIN_STACK_SIZE
	.align		4
.L_48:
        /*0120*/ 	.byte	0x04, 0x12
        /*0122*/ 	.short	(.L_50 - .L_49)
	.align		4
.L_49:
        /*0124*/ 	.word	index@(_Z17traditionalKernelPfS_Pii)
        /*0128*/ 	.word	0x00000000


	//----- nvinfo : EIATTR_MIN_STACK_SIZE
	.align		4
.L_50:
        /*012c*/ 	.byte	0x04, 0x12
        /*012e*/ 	.short	(.L_52 - .L_51)
	.align		4
.L_51:
        /*0130*/ 	.word	index@(_Z20mixedPrecisionKernelPfS_i)
        /*0134*/ 	.word	0x00000000


	//----- nvinfo : EIATTR_MIN_STACK_SIZE
	.align		4
.L_52:
        /*0138*/ 	.byte	0x04, 0x12
        /*013a*/ 	.short	(.L_54 - .L_53)
	.align		4
.L_53:
        /*013c*/ 	.word	index@(_Z21singlePrecisionKernelPfS_i)
        /*0140*/ 	.word	0x00000000


	//----- nvinfo : EIATTR_MIN_STACK_SIZE
	.align		4
.L_54:
        /*0144*/ 	.byte	0x04, 0x12
        /*0146*/ 	.short	(.L_56 - .L_55)
	.align		4
.L_55:
        /*0148*/ 	.word	index@(_Z23optimizedRegisterKernelPfS_i)
        /*014c*/ 	.word	0x00000000


	//----- nvinfo : EIATTR_MIN_STACK_SIZE
	.align		4
.L_56:
        /*0150*/ 	.byte	0x04, 0x12
        /*0152*/ 	.short	(.L_58 - .L_57)
	.align		4
.L_57:
        /*0154*/ 	.word	index@(_Z18highRegisterKernelPfS_i)
        /*0158*/ 	.word	0x00000000


	//----- nvinfo : EIATTR_MIN_STACK_SIZE
	.align		4
.L_58:
        /*015c*/ 	.byte	0x04, 0x12
        /*015e*/ 	.short	(.L_60 - .L_59)
	.align		4
.L_59:
        /*0160*/ 	.word	index@(_Z25optimizedDivergenceKernelPfS_i)
        /*0164*/ 	.word	0x00000000


	//----- nvinfo : EIATTR_MIN_STACK_SIZE
	.align		4
.L_60:
        /*0168*/ 	.byte	0x04, 0x12
        /*016a*/ 	.short	(.L_62 - .L_61)
	.align		4
.L_61:
        /*016c*/ 	.word	index@(_Z20naiveDivergentKernelPfS_i)
        /*0170*/ 	.word	0x00000000
.L_62:


//--------------------- .nv.compat                --------------------------
	.section	.nv.compat,"",@"SHT_CUDA_COMPAT_INFO"
	.align	4
        /*0000*/ 	.byte	0x02, 0x09, 0x00, 0x00, 0x02, 0x02, 0x01, 0x00, 0x02, 0x05, 0x05, 0x00, 0x03, 0x07, 0x01, 0x01
        /*0010*/ 	.byte	0x02, 0x03, 0x00, 0x00, 0x02, 0x06, 0x01, 0x00, 0x04, 0x0b, 0x08, 0x00, 0x01, 0x00, 0x00, 0x00
        /*0020*/ 	.byte	0x00, 0x00, 0x00, 0x00


//--------------------- .nv.info._Z21warpSpecializedKernelPfS_i --------------------------
	.section	.nv.info._Z21warpSpecializedKernelPfS_i,"",@"SHT_CUDA_INFO"
	.sectionflags	@""
	.align	4


	//----- nvinfo : EIATTR_CUDA_API_VERSION
	.align		4
        /*0000*/ 	.byte	0x04, 0x37
        /*0002*/ 	.short	(.L_64 - .L_63)
.L_63:
        /*0004*/ 	.word	0x00000082


	//----- nvinfo : EIATTR_KPARAM_INFO
	.align		4
.L_64:
        /*0008*/ 	.byte	0x04, 0x17
        /*000a*/ 	.short	(.L_66 - .L_65)
.L_65:
        /*000c*/ 	.word	0x00000000
        /*0010*/ 	.short	0x0002
        /*0012*/ 	.short	0x0010
        /*0014*/ 	.byte	0x00, 0xf0, 0x11, 0x00


	//----- nvinfo : EIATTR_KPARAM_INFO
	.align		4
.L_66:
        /*0018*/ 	.byte	0x04, 0x17
        /*001a*/ 	.short	(.L_68 - .L_67)
.L_67:
        /*001c*/ 	.word	0x00000000
        /*0020*/ 	.short	0x0001
        /*0022*/ 	.short	0x0008
        /*0024*/ 	.byte	0x00, 0xf5, 0x21, 0x00


	//----- nvinfo : EIATTR_KPARAM_INFO
	.align		4
.L_68:
        /*0028*/ 	.byte	0x04, 0x17
        /*002a*/ 	.short	(.L_70 - .L_69)
.L_69:
        /*002c*/ 	.word	0x00000000
        /*0030*/ 	.short	0x0000
        /*0032*/ 	.short	0x0000
        /*0034*/ 	.byte	0x00, 0xf5, 0x21, 0x00


	//----- nvinfo : EIATTR_SPARSE_MMA_MASK
	.align		4
.L_70:
        /*0038*/ 	.byte	0x03, 0x50
        /*003a*/ 	.short	0x0000


	//----- nvinfo : EIATTR_MAXREG_COUNT
	.align		4
        /*003c*/ 	.byte	0x03, 0x1b
        /*003e*/ 	.short	0x00ff


	//----- nvinfo : EIATTR_MERCURY_ISA_VERSION
	.align		4
        /*0040*/ 	.byte	0x03, 0x5f
        /*0042*/ 	.short	0x0101


	//----- nvinfo : EIATTR_VRC_CTA_INIT_COUNT
	.align		4
        /*0044*/ 	.byte	0x02, 0x4a
	.zero		1
	.zero		1


	//----- nvinfo : EIATTR_EXIT_INSTR_OFFSETS
	.align		4
        /*0048*/ 	.byte	0x04, 0x1c
        /*004a*/ 	.short	(.L_72 - .L_71)


	//   ....[0]....
.L_71:
        /*004c*/ 	.word	0x00000070


	//   ....[1]....
        /*0050*/ 	.word	0x00000cf0


	//----- nvinfo : EIATTR_CRS_STACK_SIZE
	.align		4
.L_72:
        /*0054*/ 	.byte	0x04, 0x1e
        /*0056*/ 	.short	(.L_74 - .L_73)
.L_73:
        /*0058*/ 	.word	0x00000000


	//----- nvinfo : EIATTR_CBANK_PARAM_SIZE
	.align		4
.L_74:
        /*005c*/ 	.byte	0x03, 0x19
        /*005e*/ 	.short	0x0014


	//----- nvinfo : EIATTR_PARAM_CBANK
	.align		4
        /*0060*/ 	.byte	0x04, 0x0a
        /*0062*/ 	.short	(.L_76 - .L_75)
	.align		4
.L_75:
        /*0064*/ 	.word	index@(.nv.constant0._Z21warpSpecializedKernelPfS_i)
        /*0068*/ 	.short	0x0380
        /*006a*/ 	.short	0x0014


	//----- nvinfo : EIATTR_SW_WAR
	.align		4
.L_76:
        /*006c*/ 	.byte	0x04, 0x36
        /*006e*/ 	.short	(.L_78 - .L_77)
.L_77:
        /*0070*/ 	.word	0x00000008
.L_78:


//--------------------- .nv.info._Z13uniformKernelPfS_i --------------------------
	.section	.nv.info._Z13uniformKernelPfS_i,"",@"SHT_CUDA_INFO"
	.sectionflags	@""
	.align	4


	//----- nvinfo : EIATTR_CUDA_API_VERSION
	.align		4
        /*0000*/ 	.byte	0x04, 0x37
        /*0002*/ 	.short	(.L_80 - .L_79)
.L_79:
        /*0004*/ 	.word	0x00000082


	//----- nvinfo : EIATTR_KPARAM_INFO
	.align		4
.L_80:
        /*0008*/ 	.byte	0x04, 0x17
        /*000a*/ 	.short	(.L_82 - .L_81)
.L_81:
        /*000c*/ 	.word	0x00000000
        /*0010*/ 	.short	0x0002
        /*0012*/ 	.short	0x0010
        /*0014*/ 	.byte	0x00, 0xf0, 0x11, 0x00


	//----- nvinfo : EIATTR_KPARAM_INFO
	.align		4
.L_82:
        /*0018*/ 	.byte	0x04, 0x17
        /*001a*/ 	.short	(.L_84 - .L_83)
.L_83:
        /*001c*/ 	.word	0x00000000
        /*0020*/ 	.short	0x0001
        /*0022*/ 	.short	0x0008
        /*0024*/ 	.byte	0x00, 0xf5, 0x21, 0x00


	//----- nvinfo : EIATTR_KPARAM_INFO
	.align		4
.L_84:
        /*0028*/ 	.byte	0x04, 0x17
        /*002a*/ 	.short	(.L_86 - .L_85)
.L_85:
        /*002c*/ 	.word	0x00000000
        /*0030*/ 	.short	0x0000
        /*0032*/ 	.short	0x0000
        /*0034*/ 	.byte	0x00, 0xf5, 0x21, 0x00


	//----- nvinfo : EIATTR_SPARSE_MMA_MASK
	.align		4
.L_86:
        /*0038*/ 	.byte	0x03, 0x50
        /*003a*/ 	.short	0x0000


	//----- nvinfo : EIATTR_MAXREG_COUNT
	.align		4
        /*003c*/ 	.byte	0x03, 0x1b
        /*003e*/ 	.short	0x00ff


	//----- nvinfo : EIATTR_MERCURY_ISA_VERSION
	.align		4
        /*0040*/ 	.byte	0x03, 0x5f
        /*0042*/ 	.short	0x0101


	//----- nvinfo : EIATTR_VRC_CTA_INIT_COUNT
	.align		4
        /*0044*/ 	.byte	0x02, 0x4a
	.zero		1
	.zero		1


	//----- nvinfo : EIATTR_EXIT_INSTR_OFFSETS
	.align		4
        /*0048*/ 	.byte	0x04, 0x1c
        /*004a*/ 	.short	(.L_88 - .L_87)


	//   ....[0]....
.L_87:
        /*004c*/ 	.word	0x00000070


	//   ....[1]....
        /*0050*/ 	.word	0x00000930


	//----- nvinfo : EIATTR_CRS_STACK_SIZE
	.align		4
.L_88:
        /*0054*/ 	.byte	0x04, 0x1e
        /*0056*/ 	.short	(.L_90 - .L_89)
.L_89:
        /*0058*/ 	.word	0x00000000


	//----- nvinfo : EIATTR_CBANK_PARAM_SIZE
	.align		4
.L_90:
        /*005c*/ 	.byte	0x03, 0x19
        /*005e*/ 	.short	0x0014


	//----- nvinfo : EIATTR_PARAM_CBANK
	.align		4
        /*0060*/ 	.byte	0x04, 0x0a
        /*0062*/ 	.short	(.L_92 - .L_91)
	.align		4
.L_91:
        /*0064*/ 	.word	index@(.nv.constant0._Z13uniformKernelPfS_i)
        /*0068*/ 	.short	0x0380
        /*006a*/ 	.short	0x0014


	//----- nvinfo : EIATTR_SW_WAR
	.align		4
.L_92:
        /*006c*/ 	.byte	0x04, 0x36
        /*006e*/ 	.short	(.L_94 - .L_93)
.L_93:
        /*0070*/ 	.word	0x00000008
.L_94:


//--------------------- .nv.info._Z23persistentThreadsKernelPfS_PiP9WorkQueuei --------------------------
	.section	.nv.info._Z23persistentThreadsKernelPfS_PiP9WorkQueuei,"",@"SHT_CUDA_INFO"
	.sectionflags	@""
	.align	4


	//----- nvinfo : EIATTR_CUDA_API_VERSION
	.align		4
        /*0000*/ 	.byte	0x04, 0x37
        /*0002*/ 	.short	(.L_96 - .L_95)
.L_95:
        /*0004*/ 	.word	0x00000082


	//----- nvinfo : EIATTR_KPARAM_INFO
	.align		4
.L_96:
        /*0008*/ 	.byte	0x04, 0x17
        /*000a*/ 	.short	(.L_98 - .L_97)
.L_97:
        /*000c*/ 	.word	0x00000000
        /*0010*/ 	.short	0x0004
        /*0012*/ 	.short	0x0020
        /*0014*/ 	.byte	0x00, 0xf0, 0x11, 0x00


	//----- nvinfo : EIATTR_KPARAM_INFO
	.align		4
.L_98:
        /*0018*/ 	.byte	0x04, 0x17
        /*001a*/ 	.short	(.L_100 - .L_99)
.L_99:
        /*001c*/ 	.word	0x00000000
        /*0020*/ 	.short	0x0003
        /*0022*/ 	.short	0x0018
        /*0024*/ 	.byte	0x00, 0xf5, 0x21, 0x00


	//----- nvinfo : EIATTR_KPARAM_INFO
	.align		4
.L_100:
        /*0028*/ 	.byte	0x04, 0x17
        /*002a*/ 	.short	(.L_102 - .L_101)
.L_101:
        /*002c*/ 	.word	0x00000000
        /*0030*/ 	.short	0x0002
        /*0032*/ 	.short	0x0010
        /*0034*/ 	.byte	0x00, 0xf5, 0x21, 0x00


	//----- nvinfo : EIATTR_KPARAM_INFO
	.align		4
.L_102:
        /*0038*/ 	.byte	0x04, 0x17
        /*003a*/ 	.short	(.L_104 - .L_103)
.L_103:
        /*003c*/ 	.word	0x00000000
        /*0040*/ 	.short	0x0001
        /*0042*/ 	.short	0x0008
        /*0044*/ 	.byte	0x00, 0xf5, 0x21, 0x00


	//----- nvinfo : EIATTR_KPARAM_INFO
	.align		4
.L_104:
        /*0048*/ 	.byte	0x04, 0x17
        /*004a*/ 	.short	(.L_106 - .L_105)
.L_105:
        /*004c*/ 	.word	0x00000000
        /*0050*/ 	.short	0x0000
        /*0052*/ 	.short	0x0000
        /*0054*/ 	.byte	0x00, 0xf5, 0x21, 0x00


	//----- nvinfo : EIATTR_SPARSE_MMA_MASK
	.align		4
.L_106:
        /*0058*/ 	.byte	0x03, 0x50
        /*005a*/ 	.short	0x0000


	//----- nvinfo : EIATTR_MAXREG_COUNT
	.align		4
        /*005c*/ 	.byte	0x03, 0x1b
        /*005e*/ 	.short	0x00ff


	//----- nvinfo : EIATTR_MERCURY_ISA_VERSION
	.align		4
        /*0060*/ 	.byte	0x03, 0x5f
        /*0062*/ 	.short	0x0101


	//----- nvinfo : EIATTR_INT_WARP_WIDE_INSTR_OFFSETS
	.align		4
        /*0064*/ 	.byte	0x04, 0x31
        /*0066*/ 	.short	(.L_108 - .L_107)


	//   ....[0]....
.L_107:
        /*0068*/ 	.word	0x00000030


	//   ....[1]....
        /*006c*/ 	.word	0x00000110


	//   ....[2]....
        /*0070*/ 	.word	0x00000a20


	//   ....[3]....
        /*0074*/ 	.word	0x00000ae0


	//----- nvinfo : EIATTR_VRC_CTA_INIT_COUNT
	.align		4
.L_108:
        /*0078*/ 	.byte	0x02, 0x4a
	.zero		1
	.zero		1


	//----- nvinfo : EIATTR_EXIT_INSTR_OFFSETS
	.align		4
        /*007c*/ 	.byte	0x04, 0x1c
        /*007e*/ 	.short	(.L_110 - .L_109)


	//   ....[0]....
.L_109:
        /*0080*/ 	.word	0x00000150


	//   ....[1]....
        /*0084*/ 	.word	0x00000b30


	//----- nvinfo : EIATTR_CRS_STACK_SIZE
	.align		4
.L_110:
        /*0088*/ 	.byte	0x04, 0x1e
        /*008a*/ 	.short	(.L_112 - .L_111)
.L_111:
        /*008c*/ 	.word	0x00000000


	//----- nvinfo : EIATTR_CBANK_PARAM_SIZE
	.align		4
.L_112:
        /*0090*/ 	.byte	0x03, 0x19
        /*0092*/ 	.short	0x0024


	//----- nvinfo : EIATTR_PARAM_CBANK
	.align		4
        /*0094*/ 	.byte	0x04, 0x0a
        /*0096*/ 	.short	(.L_114 - .L_113)
	.align		4
.L_113:
        /*0098*/ 	.word	index@(.nv.constant0._Z23persistentThreadsKernelPfS_PiP9WorkQueuei)
        /*009c*/ 	.short	0x0380
        /*009e*/ 	.short	0x0024


	//----- nvinfo : EIATTR_SW_WAR
	.align		4
.L_114:
        /*00a0*/ 	.byte	0x04, 0x36
        /*00a2*/ 	.short	(.L_116 - .L_115)
.L_115:
        /*00a4*/ 	.word	0x00000008
.L_116:


//--------------------- .nv.info._Z17traditionalKernelPfS_Pii --------------------------
	.section	.nv.info._Z17traditionalKernelPfS_Pii,"",@"SHT_CUDA_INFO"
	.sectionflags	@""
	.align	4


	//----- nvinfo : EIATTR_CUDA_API_VERSION
	.align		4
        /*0000*/ 	.byte	0x04, 0x37
        /*0002*/ 	.short	(.L_118 - .L_117)
.L_117:
        /*0004*/ 	.word	0x00000082


	//----- nvinfo : EIATTR_KPARAM_INFO
	.align		4
.L_118:
        /*0008*/ 	.byte	0x04, 0x17
        /*000a*/ 	.short	(.L_120 - .L_119)
.L_119:
        /*000c*/ 	.word	0x00000000
        /*0010*/ 	.short	0x0003
        /*0012*/ 	.short	0x0018
        /*0014*/ 	.byte	0x00, 0xf0, 0x11, 0x00


	//----- nvinfo : EIATTR_KPARAM_INFO
	.align		4
.L_120:
        /*0018*/ 	.byte	0x04, 0x17
        /*001a*/ 	.short	(.L_122 - .L_121)
.L_121:
        /*001c*/ 	.word	0x00000000
        /*0020*/ 	.short	0x0002
        /*0022*/ 	.short	0x0010
        /*0024*/ 	.byte	0x00, 0xf5, 0x21, 0x00


	//----- nvinfo : EIATTR_KPARAM_INFO
	.align		4
.L_122:
        /*0028*/ 	.byte	0x04, 0x17
        /*002a*/ 	.short	(.L_124 - .L_123)
.L_123:
        /*002c*/ 	.word	0x00000000
        /*0030*/ 	.short	0x0001
        /*0032*/ 	.short	0x0008
        /*0034*/ 	.byte	0x00, 0xf5, 0x21, 0x00


	//----- nvinfo : EIATTR_KPARAM_INFO
	.align		4
.L_124:
        /*0038*/ 	.byte	0x04, 0x17
        /*003a*/ 	.short	(.L_126 - .L_125)
.L_125:
        /*003c*/ 	.word	0x00000000
        /*0040*/ 	.short	0x0000
        /*0042*/ 	.short	0x0000
        /*0044*/ 	.byte	0x00, 0xf5, 0x21, 0x00


	//----- nvinfo : EIATTR_SPARSE_MMA_MASK
	.align		4
.L_126:
        /*0048*/ 	.byte	0x03, 0x50
        /*004a*/ 	.short	0x0000


	//----- nvinfo : EIATTR_MAXREG_COUNT
	.align		4
        /*004c*/ 	.byte	0x03, 0x1b
        /*004e*/ 	.short	0x00ff


	//----- nvinfo : EIATTR_MERCURY_ISA_VERSION
	.align		4
        /*0050*/ 	.byte	0x03, 0x5f
        /*0052*/ 	.short	0x0101


	//----- nvinfo : EIATTR_VRC_CTA_INIT_COUNT
	.align		4
        /*0054*/ 	.byte	0x02, 0x4a
	.zero		1
	.zero		1


	//----- nvinfo : EIATTR_EXIT_INSTR_OFFSETS
	.align		4
        /*0058*/ 	.byte	0x04, 0x1c
        /*005a*/ 	.short	(.L_128 - .L_127)


	//   ....[0]....
.L_127:
        /*005c*/ 	.word	0x00000070


	//   ....[1]....
        /*0060*/ 	.word	0x00000970


	//----- nvinfo : EIATTR_CRS_STACK_SIZE
	.align		4
.L_128:
        /*0064*/ 	.byte	0x04, 0x1e
        /*0066*/ 	.short	(.L_130 - .L_129)
.L_129:
        /*0068*/ 	.word	0x00000000


	//----- nvinfo : EIATTR_CBANK_PARAM_SIZE
	.align		4
.L_130:
        /*006c*/ 	.byte	0x03, 0x19
        /*006e*/ 	.short	0x001c


	//----- nvinfo : EIATTR_PARAM_CBANK
	.align		4
        /*0070*/ 	.byte	0x04, 0x0a
        /*0072*/ 	.short	(.L_132 - .L_131)
	.align		4
.L_131:
        /*0074*/ 	.word	index@(.nv.constant0._Z17traditionalKernelPfS_Pii)
        /*0078*/ 	.short	0x0380
        /*007a*/ 	.short	0x001c


	//----- nvinfo : EIATTR_SW_WAR
	.align		4
.L_132:
        /*007c*/ 	.byte	0x04, 0x36
        /*007e*/ 	.short	(.L_134 - .L_133)
.L_133:
        /*0080*/ 	.word	0x00000008
.L_134:


//--------------------- .nv.info._Z20mixedPrecisionKernelPfS_i --------------------------
	.section	.nv.info._Z20mixedPrecisionKernelPfS_i,"",@"SHT_CUDA_INFO"
	.sectionflags	@""
	.align	4


	//----- nvinfo : EIATTR_CUDA_API_VERSION
	.align		4
        /*0000*/ 	.byte	0x04, 0x37
        /*0002*/ 	.short	(.L_136 - .L_135)
.L_135:
        /*0004*/ 	.word	0x00000082


	//----- nvinfo : EIATTR_KPARAM_INFO
	.align		4
.L_136:
        /*0008*/ 	.byte	0x04, 0x17
        /*000a*/ 	.short	(.L_138 - .L_137)
.L_137:
        /*000c*/ 	.word	0x00000000
        /*0010*/ 	.short	0x0002
        /*0012*/ 	.short	0x0010
        /*0014*/ 	.byte	0x00, 0xf0, 0x11, 0x00


	//----- nvinfo : EIATTR_KPARAM_INFO
	.align		4
.L_138:
        /*0018*/ 	.byte	0x04, 0x17
        /*001a*/ 	.short	(.L_140 - .L_139)
.L_139:
        /*001c*/ 	.word	0x00000000
        /*0020*/ 	.short	0x0001
        /*0022*/ 	.short	0x0008
        /*0024*/ 	.byte	0x00, 0xf5, 0x21, 0x00


	//----- nvinfo : EIATTR_KPARAM_INFO
	.align		4
.L_140:
        /*0028*/ 	.byte	0x04, 0x17
        /*002a*/ 	.short	(.L_142 - .L_141)
.L_141:
        /*002c*/ 	.word	0x00000000
        /*0030*/ 	.short	0x0000
        /*0032*/ 	.short	0x0000
        /*0034*/ 	.byte	0x00, 0xf5, 0x21, 0x00


	//----- nvinfo : EIATTR_SPARSE_MMA_MASK
	.align		4
.L_142:
        /*0038*/ 	.byte	0x03, 0x50
        /*003a*/ 	.short	0x0000


	//----- nvinfo : EIATTR_MAXREG_COUNT
	.align		4
        /*003c*/ 	.byte	0x03, 0x1b
        /*003e*/ 	.short	0x00ff


	//----- nvinfo : EIATTR_MERCURY_ISA_VERSION
	.align		4
        /*0040*/ 	.byte	0x03, 0x5f
        /*0042*/ 	.short	0x0101


	//----- nvinfo : EIATTR_VRC_CTA_INIT_COUNT
	.align		4
        /*0044*/ 	.byte	0x02, 0x4a
	.zero		1
	.zero		1


	//----- nvinfo : EIATTR_EXIT_INSTR_OFFSETS
	.align		4
        /*0048*/ 	.byte	0x04, 0x1c
        /*004a*/ 	.short	(.L_144 - .L_143)


	//   ....[0]....
.L_143:
        /*004c*/ 	.word	0x00000070


	//   ....[1]....
        /*0050*/ 	.word	0x00000960


	//----- nvinfo : EIATTR_CRS_STACK_SIZE
	.align		4
.L_144:
        /*0054*/ 	.byte	0x04, 0x1e
        /*0056*/ 	.short	(.L_146 - .L_145)
.L_145:
        /*0058*/ 	.word	0x00000000


	//----- nvinfo : EIATTR_CBANK_PARAM_SIZE
	.align		4
.L_146:
        /*005c*/ 	.byte	0x03, 0x19
        /*005e*/ 	.short	0x0014


	//----- nvinfo : EIATTR_PARAM_CBANK
	.align		4
        /*0060*/ 	.byte	0x04, 0x0a
        /*0062*/ 	.short	(.L_148 - .L_147)
	.align		4
.L_147:
        /*0064*/ 	.word	index@(.nv.constant0._Z20mixedPrecisionKernelPfS_i)
        /*0068*/ 	.short	0x0380
        /*006a*/ 	.short	0x0014


	//----- nvinfo : EIATTR_SW_WAR
	.align		4
.L_148:
        /*006c*/ 	.byte	0x04, 0x36
        /*006e*/ 	.short	(.L_150 - .L_149)
.L_149:
        /*0070*/ 	.word	0x00000008
.L_150:


//--------------------- .nv.info._Z21singlePrecisionKernelPfS_i --------------------------
	.section	.nv.info._Z21singlePrecisionKernelPfS_i,"",@"SHT_CUDA_INFO"
	.sectionflags	@""
	.align	4


	//----- nvinfo : EIATTR_CUDA_API_VERSION
	.align		4
        /*0000*/ 	.byte	0x04, 0x37
        /*0002*/ 	.short	(.L_152 - .L_151)
.L_151:
        /*0004*/ 	.word	0x00000082


	//----- nvinfo : EIATTR_KPARAM_INFO
	.align		4
.L_152:
        /*0008*/ 	.byte	0x04, 0x17
        /*000a*/ 	.short	(.L_154 - .L_153)
.L_153:
        /*000c*/ 	.word	0x00000000
        /*0010*/ 	.short	0x0002
        /*0012*/ 	.short	0x0010
        /*0014*/ 	.byte	0x00, 0xf0, 0x11, 0x00


	//----- nvinfo : EIATTR_KPARAM_INFO
	.align		4
.L_154:
        /*0018*/ 	.byte	0x04, 0x17
        /*001a*/ 	.short	(.L_156 - .L_155)
.L_155:
        /*001c*/ 	.word	0x00000000
        /*0020*/ 	.short	0x0001
        /*0022*/ 	.short	0x0008
        /*0024*/ 	.byte	0x00, 0xf5, 0x21, 0x00


	//----- nvinfo : EIATTR_KPARAM_INFO
	.align		4
.L_156:
        /*0028*/ 	.byte	0x04, 0x17
        /*002a*/ 	.short	(.L_158 - .L_157)
.L_157:
        /*002c*/ 	.word	0x00000000
        /*0030*/ 	.short	0x0000
        /*0032*/ 	.short	0x0000
        /*0034*/ 	.byte	0x00, 0xf5, 0x21, 0x00


	//----- nvinfo : EIATTR_SPARSE_MMA_MASK
	.align		4
.L_158:
        /*0038*/ 	.byte	0x03, 0x50
        /*003a*/ 	.short	0x0000


	//----- nvinfo : EIATTR_MAXREG_COUNT
	.align		4
        /*003c*/ 	.byte	0x03, 0x1b
        /*003e*/ 	.short	0x00ff


	//----- nvinfo : EIATTR_MERCURY_ISA_VERSION
	.align		4
        /*0040*/ 	.byte	0x03, 0x5f
        /*0042*/ 	.short	0x0101


	//----- nvinfo : EIATTR_VRC_CTA_INIT_COUNT
	.align		4
        /*0044*/ 	.byte	0x02, 0x4a
	.zero		1
	.zero		1


	//----- nvinfo : EIATTR_EXIT_INSTR_OFFSETS
	.align		4
        /*0048*/ 	.byte	0x04, 0x1c
        /*004a*/ 	.short	(.L_160 - .L_159)


	//   ....[0]....
.L_159:
        /*004c*/ 	.word	0x00000070


	//   ....[1]....
        /*0050*/ 	.word	0x00000930


	//----- nvinfo : EIATTR_CRS_STACK_SIZE
	.align		4
.L_160:
        /*0054*/ 	.byte	0x04, 0x1e
        /*0056*/ 	.short	(.L_162 - .L_161)
.L_161:
        /*0058*/ 	.word	0x00000000


	//----- nvinfo : EIATTR_CBANK_PARAM_SIZE
	.align		4
.L_162:
        /*005c*/ 	.byte	0x03, 0x19
        /*005e*/ 	.short	0x0014


	//----- nvinfo : EIATTR_PARAM_CBANK
	.align		4
        /*0060*/ 	.byte	0x04, 0x0a
        /*0062*/ 	.short	(.L_164 - .L_163)
	.align		4
.L_163:
        /*0064*/ 	.word	index@(.nv.constant0._Z21singlePrecisionKernelPfS_i)
        /*0068*/ 	.short	0x0380
        /*006a*/ 	.short	0x0014


	//----- nvinfo : EIATTR_SW_WAR
	.align		4
.L_164:
        /*006c*/ 	.byte	0x04, 0x36
        /*006e*/ 	.short	(.L_166 - .L_165)
.L_165:
        /*0070*/ 	.word	0x00000008
.L_166:


//--------------------- .nv.info._Z23optimizedRegisterKernelPfS_i --------------------------
	.section	.nv.info._Z23optimizedRegisterKernelPfS_i,"",@"SHT_CUDA_INFO"
	.sectionflags	@""
	.align	4


	//----- nvinfo : EIATTR_CUDA_API_VERSION
	.align		4
        /*0000*/ 	.byte	0x04, 0x37
        /*0002*/ 	.short	(.L_168 - .L_167)
.L_167:
        /*0004*/ 	.word	0x00000082


	//----- nvinfo : EIATTR_KPARAM_INFO
	.align		4
.L_168:
        /*0008*/ 	.byte	0x04, 0x17
        /*000a*/ 	.short	(.L_170 - .L_169)
.L_169:
        /*000c*/ 	.word	0x00000000
        /*0010*/ 	.short	0x0002
        /*0012*/ 	.short	0x0010
        /*0014*/ 	.byte	0x00, 0xf0, 0x11, 0x00


	//----- nvinfo : EIATTR_KPARAM_INFO
	.align		4
.L_170:
        /*0018*/ 	.byte	0x04, 0x17
        /*001a*/ 	.short	(.L_172 - .L_171)
.L_171:
        /*001c*/ 	.word	0x00000000
        /*0020*/ 	.short	0x0001
        /*0022*/ 	.short	0x0008
        /*0024*/ 	.byte	0x00, 0xf5, 0x21, 0x00


	//----- nvinfo : EIATTR_KPARAM_INFO
	.align		4
.L_172:
        /*0028*/ 	.byte	0x04, 0x17
        /*002a*/ 	.short	(.L_174 - .L_173)
.L_173:
        /*002c*/ 	.word	0x00000000
        /*0030*/ 	.short	0x0000
        /*0032*/ 	.short	0x0000
        /*0034*/ 	.byte	0x00, 0xf5, 0x21, 0x00


	//----- nvinfo : EIATTR_SPARSE_MMA_MASK
	.align		4
.L_174:
        /*0038*/ 	.byte	0x03, 0x50
        /*003a*/ 	.short	0x0000


	//----- nvinfo : EIATTR_MAXREG_COUNT
	.align		4
        /*003c*/ 	.byte	0x03, 0x1b
        /*003e*/ 	.short	0x00ff


	//----- nvinfo : EIATTR_MERCURY_ISA_VERSION
	.align		4
        /*0040*/ 	.byte	0x03, 0x5f
        /*0042*/ 	.short	0x0101


	//----- nvinfo : EIATTR_VRC_CTA_INIT_COUNT
	.align		4
        /*0044*/ 	.byte	0x02, 0x4a
	.zero		1
	.zero		1


	//----- nvinfo : EIATTR_EXIT_INSTR_OFFSETS
	.align		4
        /*0048*/ 	.byte	0x04, 0x1c
        /*004a*/ 	.short	(.L_176 - .L_175)


	//   ....[0]....
.L_175:
        /*004c*/ 	.word	0x00000070


	//   ....[1]....
        /*0050*/ 	.word	0x000012e0


	//----- nvinfo : EIATTR_CRS_STACK_SIZE
	.align		4
.L_176:
        /*0054*/ 	.byte	0x04, 0x1e
        /*0056*/ 	.short	(.L_178 - .L_177)
.L_177:
        /*0058*/ 	.word	0x00000000


	//----- nvinfo : EIATTR_CBANK_PARAM_SIZE
	.align		4
.L_178:
        /*005c*/ 	.byte	0x03, 0x19
        /*005e*/ 	.short	0x0014


	//----- nvinfo : EIATTR_PARAM_CBANK
	.align		4
        /*0060*/ 	.byte	0x04, 0x0a
        /*0062*/ 	.short	(.L_180 - .L_179)
	.align		4
.L_179:
        /*0064*/ 	.word	index@(.nv.constant0._Z23optimizedRegisterKernelPfS_i)
        /*0068*/ 	.short	0x0380
        /*006a*/ 	.short	0x0014


	//----- nvinfo : EIATTR_SW_WAR
	.align		4
.L_180:
        /*006c*/ 	.byte	0x04, 0x36
        /*006e*/ 	.short	(.L_182 - .L_181)
.L_181:
        /*0070*/ 	.word	0x00000008
.L_182:


//--------------------- .nv.info._Z18highRegisterKernelPfS_i --------------------------
	.section	.nv.info._Z18highRegisterKernelPfS_i,"",@"SHT_CUDA_INFO"
	.sectionflags	@""
	.align	4


	//----- nvinfo : EIATTR_CUDA_API_VERSION
	.align		4
        /*0000*/ 	.byte	0x04, 0x37
        /*0002*/ 	.short	(.L_184 - .L_183)
.L_183:
        /*0004*/ 	.word	0x00000082


	//----- nvinfo : EIATTR_KPARAM_INFO
	.align		4
.L_184:
        /*0008*/ 	.byte	0x04, 0x17
        /*000a*/ 	.short	(.L_186 - .L_185)
.L_185:
        /*000c*/ 	.word	0x00000000
        /*0010*/ 	.short	0x0002
        /*0012*/ 	.short	0x0010
        /*0014*/ 	.byte	0x00, 0xf0, 0x11, 0x00


	//----- nvinfo : EIATTR_KPARAM_INFO
	.align		4
.L_186:
        /*0018*/ 	.byte	0x04, 0x17
        /*001a*/ 	.short	(.L_188 - .L_187)
.L_187:
        /*001c*/ 	.word	0x00000000
        /*0020*/ 	.short	0x0001
        /*0022*/ 	.short	0x0008
        /*0024*/ 	.byte	0x00, 0xf5, 0x21, 0x00


	//----- nvinfo : EIATTR_KPARAM_INFO
	.align		4
.L_188:
        /*0028*/ 	.byte	0x04, 0x17
        /*002a*/ 	.short	(.L_190 - .L_189)
.L_189:
        /*002c*/ 	.word	0x00000000
        /*0030*/ 	.short	0x0000
        /*0032*/ 	.short	0x0000
        /*0034*/ 	.byte	0x00, 0xf5, 0x21, 0x00


	//----- nvinfo : EIATTR_SPARSE_MMA_MASK
	.align		4
.L_190:
        /*0038*/ 	.byte	0x03, 0x50
        /*003a*/ 	.short	0x0000


	//----- nvinfo : EIATTR_MAXREG_COUNT
	.align		4
        /*003c*/ 	.byte	0x03, 0x1b
        /*003e*/ 	.short	0x00ff


	//----- nvinfo : EIATTR_MERCURY_ISA_VERSION
	.align		4
        /*0040*/ 	.byte	0x03, 0x5f
        /*0042*/ 	.short	0x0101


	//----- nvinfo : EIATTR_VRC_CTA_INIT_COUNT
	.align		4
        /*0044*/ 	.byte	0x02, 0x4a
	.zero		1
	.zero		1


	//----- nvinfo : EIATTR_EXIT_INSTR_OFFSETS
	.align		4
        /*0048*/ 	.byte	0x04, 0x1c
        /*004a*/ 	.short	(.L_192 - .L_191)


	//   ....[0]....
.L_191:
        /*004c*/ 	.word	0x00000070


	//   ....[1]....
        /*0050*/ 	.word	0x00001dd0


	//----- nvinfo : EIATTR_CRS_STACK_SIZE
	.align		4
.L_192:
        /*0054*/ 	.byte	0x04, 0x1e
        /*0056*/ 	.short	(.L_194 - .L_193)
.L_193:
        /*0058*/ 	.word	0x00000000


	//----- nvinfo : EIATTR_CBANK_PARAM_SIZE
	.align		4
.L_194:
        /*005c*/ 	.byte	0x03, 0x19
        /*005e*/ 	.short	0x0014


	//----- nvinfo : EIATTR_PARAM_CBANK
	.align		4
        /*0060*/ 	.byte	0x04, 0x0a
        /*0062*/ 	.short	(.L_196 - .L_195)
	.align		4
.L_195:
        /*0064*/ 	.word	index@(.nv.constant0._Z18highRegisterKernelPfS_i)
        /*0068*/ 	.short	0x0380
        /*006a*/ 	.short	0x0014


	//----- nvinfo : EIATTR_SW_WAR
	.align		4
.L_196:
        /*006c*/ 	.byte	0x04, 0x36
        /*006e*/ 	.short	(.L_198 - .L_197)
.L_197:
        /*0070*/ 	.word	0x00000008
.L_198:


//--------------------- .nv.info._Z25optimizedDivergenceKernelPfS_i --------------------------
	.section	.nv.info._Z25optimizedDivergenceKernelPfS_i,"",@"SHT_CUDA_INFO"
	.sectionflags	@""
	.align	4


	//----- nvinfo : EIATTR_CUDA_API_VERSION
	.align		4
        /*0000*/ 	.byte	0x04, 0x37
        /*0002*/ 	.short	(.L_200 - .L_199)
.L_199:
        /*0004*/ 	.word	0x00000082


	//----- nvinfo : EIATTR_KPARAM_INFO
	.align		4
.L_200:
        /*0008*/ 	.byte	0x04, 0x17
        /*000a*/ 	.short	(.L_202 - .L_201)
.L_201:
        /*000c*/ 	.word	0x00000000
        /*0010*/ 	.short	0x0002
        /*0012*/ 	.short	0x0010
        /*0014*/ 	.byte	0x00, 0xf0, 0x11, 0x00


	//----- nvinfo : EIATTR_KPARAM_INFO
	.align		4
.L_202:
        /*0018*/ 	.byte	0x04, 0x17
        /*001a*/ 	.short	(.L_204 - .L_203)
.L_203:
        /*001c*/ 	.word	0x00000000
        /*0020*/ 	.short	0x0001
        /*0022*/ 	.short	0x0008
        /*0024*/ 	.byte	0x00, 0xf5, 0x21, 0x00


	//----- nvinfo : EIATTR_KPARAM_INFO
	.align		4
.L_204:
        /*0028*/ 	.byte	0x04, 0x17
        /*002a*/ 	.short	(.L_206 - .L_205)
.L_205:
        /*002c*/ 	.word	0x00000000
        /*0030*/ 	.short	0x0000
        /*0032*/ 	.short	0x0000
        /*0034*/ 	.byte	0x00, 0xf5, 0x21, 0x00


	//----- nvinfo : EIATTR_SPARSE_MMA_MASK
	.align		4
.L_206:
        /*0038*/ 	.byte	0x03, 0x50
        /*003a*/ 	.short	0x0000


	//----- nvinfo : EIATTR_MAXREG_COUNT
	.align		4
        /*003c*/ 	.byte	0x03, 0x1b
        /*003e*/ 	.short	0x00ff


	//----- nvinfo : EIATTR_MERCURY_ISA_VERSION
	.align		4
        /*0040*/ 	.byte	0x03, 0x5f
        /*0042*/ 	.short	0x0101


	//----- nvinfo : EIATTR_VRC_CTA_INIT_COUNT
	.align		4
        /*0044*/ 	.byte	0x02, 0x4a
	.zero		1
	.zero		1


	//----- nvinfo : EIATTR_EXIT_INSTR_OFFSETS
	.align		4
        /*0048*/ 	.byte	0x04, 0x1c
        /*004a*/ 	.short	(.L_208 - .L_207)


	//   ....[0]....
.L_207:
        /*004c*/ 	.word	0x00000070


	//   ....[1]....
        /*0050*/ 	.word	0x00001020


	//   ....[2]....
        /*0054*/ 	.word	0x00001070


	//----- nvinfo : EIATTR_CRS_STACK_SIZE
	.align		4
.L_208:
        /*0058*/ 	.byte	0x04, 0x1e
        /*005a*/ 	.short	(.L_210 - .L_209)
.L_209:
        /*005c*/ 	.word	0x00000000


	//----- nvinfo : EIATTR_CBANK_PARAM_SIZE
	.align		4
.L_210:
        /*0060*/ 	.byte	0x03, 0x19
        /*0062*/ 	.short	0x0014


	//----- nvinfo : EIATTR_PARAM_CBANK
	.align		4
        /*0064*/ 	.byte	0x04, 0x0a
        /*0066*/ 	.short	(.L_212 - .L_211)
	.align		4
.L_211:
        /*0068*/ 	.word	index@(.nv.constant0._Z25optimizedDivergenceKernelPfS_i)
        /*006c*/ 	.short	0x0380
        /*006e*/ 	.short	0x0014


	//----- nvinfo : EIATTR_SW_WAR
	.align		4
.L_212:
        /*0070*/ 	.byte	0x04, 0x36
        /*0072*/ 	.short	(.L_214 - .L_213)
.L_213:
        /*0074*/ 	.word	0x00000008
.L_214:


//--------------------- .nv.info._Z20naiveDivergentKernelPfS_i --------------------------
	.section	.nv.info._Z20naiveDivergentKernelPfS_i,"",@"SHT_CUDA_INFO"
	.sectionflags	@""
	.align	4


	//----- nvinfo : EIATTR_CUDA_API_VERSION
	.align		4
        /*0000*/ 	.byte	0x04, 0x37
        /*0002*/ 	.short	(.L_216 - .L_215)
.L_215:
        /*0004*/ 	.word	0x00000082


	//----- nvinfo : EIATTR_KPARAM_INFO
	.align		4
.L_216:
        /*0008*/ 	.byte	0x04, 0x17
        /*000a*/ 	.short	(.L_218 - .L_217)
.L_217:
        /*000c*/ 	.word	0x00000000
        /*0010*/ 	.short	0x0002
        /*0012*/ 	.short	0x0010
        /*0014*/ 	.byte	0x00, 0xf0, 0x11, 0x00


	//----- nvinfo : EIATTR_KPARAM_INFO
	.align		4
.L_218:
        /*0018*/ 	.byte	0x04, 0x17
        /*001a*/ 	.short	(.L_220 - .L_219)
.L_219:
        /*001c*/ 	.word	0x00000000
        /*0020*/ 	.short	0x0001
        /*0022*/ 	.short	0x0008
        /*0024*/ 	.byte	0x00, 0xf5, 0x21, 0x00


	//----- nvinfo : EIATTR_KPARAM_INFO
	.align		4
.L_220:
        /*0028*/ 	.byte	0x04, 0x17
        /*002a*/ 	.short	(.L_222 - .L_221)
.L_221:
        /*002c*/ 	.word	0x00000000
        /*0030*/ 	.short	0x0000
        /*0032*/ 	.short	0x0000
        /*0034*/ 	.byte	0x00, 0xf5, 0x21, 0x00


	//----- nvinfo : EIATTR_SPARSE_MMA_MASK
	.align		4
.L_222:
        /*0038*/ 	.byte	0x03, 0x50
        /*003a*/ 	.short	0x0000


	//----- nvinfo : EIATTR_MAXREG_COUNT
	.align		4
        /*003c*/ 	.byte	0x03, 0x1b
        /*003e*/ 	.short	0x00ff


	//----- nvinfo : EIATTR_MERCURY_ISA_VERSION
	.align		4
        /*0040*/ 	.byte	0x03, 0x5f
        /*0042*/ 	.short	0x0101


	//----- nvinfo : EIATTR_VRC_CTA_INIT_COUNT
	.align		4
        /*0044*/ 	.byte	0x02, 0x4a
	.zero		1
	.zero		1


	//----- nvinfo : EIATTR_EXIT_INSTR_OFFSETS
	.align		4
        /*0048*/ 	.byte	0x04, 0x1c
        /*004a*/ 	.short	(.L_224 - .L_223)


	//   ....[0]....
.L_223:
        /*004c*/ 	.word	0x00000070


	//   ....[1]....
        /*0050*/ 	.word	0x00001020


	//   ....[2]....
        /*0054*/ 	.word	0x000010a0


	//----- nvinfo : EIATTR_CRS_STACK_SIZE
	.align		4
.L_224:
        /*0058*/ 	.byte	0x04, 0x1e
        /*005a*/ 	.short	(.L_226 - .L_225)
.L_225:
        /*005c*/ 	.word	0x00000000


	//----- nvinfo : EIATTR_CBANK_PARAM_SIZE
	.align		4
.L_226:
        /*0060*/ 	.byte	0x03, 0x19
        /*0062*/ 	.short	0x0014


	//----- nvinfo : EIATTR_PARAM_CBANK
	.align		4
        /*0064*/ 	.byte	0x04, 0x0a
        /*0066*/ 	.short	(.L_228 - .L_227)
	.align		4
.L_227:
        /*0068*/ 	.word	index@(.nv.constant0._Z20naiveDivergentKernelPfS_i)
        /*006c*/ 	.short	0x0380
        /*006e*/ 	.short	0x0014


	//----- nvinfo : EIATTR_SW_WAR
	.align		4
.L_228:
        /*0070*/ 	.byte	0x04, 0x36
        /*0072*/ 	.short	(.L_230 - .L_229)
.L_229:
        /*0074*/ 	.word	0x00000008
.L_230:


//--------------------- .nv.callgraph             --------------------------
	.section	.nv.callgraph,"",@"SHT_CUDA_CALLGRAPH"
	.align	4
	.sectionentsize	8
	.align		4
        /*0000*/ 	.word	0x00000000
	.align		4
        /*0004*/ 	.word	0xffffffff
	.align		4
        /*0008*/ 	.word	0x00000000
	.align		4
        /*000c*/ 	.word	0xfffffffe
	.align		4
        /*0010*/ 	.word	0x00000000
	.align		4
        /*0014*/ 	.word	0xfffffffd
	.align		4
        /*0018*/ 	.word	0x00000000
	.align		4
        /*001c*/ 	.word	0xfffffffc


//--------------------- .nv.constant4             --------------------------
	.section	.nv.constant4,"a",@progbits
	.align	8
	.align		8
.nv.constant4:
        /*0000*/ 	.dword	__cudart_i2opi_f


//--------------------- .text._Z21warpSpecializedKernelPfS_i --------------------------
	.section	.text._Z21warpSpecializedKernelPfS_i,"ax",@progbits
	.align	128
        .global         _Z21warpSpecializedKernelPfS_i
        .type           _Z21warpSpecializedKernelPfS_i,@function
        .size           _Z21warpSpecializedKernelPfS_i,(.L_x_122 - _Z21warpSpecializedKernelPfS_i)
        .other          _Z21warpSpecializedKernelPfS_i,@"STO_CUDA_ENTRY STV_DEFAULT"
_Z21warpSpecializedKernelPfS_i:
.text._Z21warpSpecializedKernelPfS_i:
[----:B------:R-:W-:Y:S01]  /*0000*/  LDC R1, c[0x0][0x37c] ;  /* 0x0000df00ff017b82 */ /* 0x000fe20000000800 */
[----:B------:R-:W0:Y:S07]  /*0010*/  S2R R5, SR_TID.X ;  /* 0x0000000000057919 */ /* 0x000e2e0000002100 */
[----:B------:R-:W0:Y:S01]  /*0020*/  S2UR UR4, SR_CTAID.X ;  /* 0x00000000000479c3 */ /* 0x000e220000002500 */
[----:B------:R-:W1:Y:S07]  /*0030*/  LDCU UR5, c[0x0][0x390] ;  /* 0x00007200ff0577ac */ /* 0x000e6e0008000800 */
[----:B------:R-:W0:Y:S02]  /*0040*/  LDC R4, c[0x0][0x360] ;  /* 0x0000d800ff047b82 */ /* 0x000e240000000800 */
[----:B0-----:R-:W-:-:S05]  /*0050*/  IMAD R4, R4, UR4, R5 ;  /* 0x0000000404047c24 */ /* 0x001fca000f8e0205 */
[----:B-1----:R-:W-:-:S13]  /*0060*/  ISETP.GE.AND P0, PT, R4, UR5, PT ;  /* 0x0000000504007c0c */ /* 0x002fda000bf06270 */
[----:B------:R-:W-:Y:S05]  /*0070*/  @P0 EXIT ;  /* 0x000000000000094d */ /* 0x000fea0003800000 */
[----:B------:R-:W0:Y:S01]  /*0080*/  LDC.64 R2, c[0x0][0x380] ;  /* 0x0000e000ff027b82 */ /* 0x000e220000000a00 */
[----:B------:R-:W1:Y:S01]  /*0090*/  LDCU.64 UR6, c[0x0][0x358] ;  /* 0x00006b00ff0677ac */ /* 0x000e620008000a00 */
[----:B0-----:R-:W-:-:S06]  /*00a0*/  IMAD.WIDE R2, R4, 0x4, R2 ;  /* 0x0000000404027825 */ /* 0x001fcc00078e0202 */
[----:B-1----:R0:W5:Y:S01]  /*00b0*/  LDG.E R3, desc[UR6][R2.64] ;  /* 0x0000000602037981 */ /* 0x002162000c1e1900 */
[----:B------:R-:W-:Y:S01]  /*00c0*/  SHF.R.U32.HI R0, RZ, 0x5, R5 ;  /* 0x00000005ff007819 */ /* 0x000fe20000011605 */
[----:B------:R-:W-:Y:S03]  /*00d0*/  BSSY.RECONVERGENT B0, `(.L_x_0) ;  /* 0x00000be000007945 */ /* 0x000fe60003800200 */
[----:B------:R-:W-:-:S13]  /*00e0*/  ISETP.NE.AND P0, PT, R0, 0x2, PT ;  /* 0x000000020000780c */ /* 0x000fda0003f05270 */
[----:B0-----:R-:W-:Y:S05]  /*00f0*/  @!P0 BRA `(.L_x_1) ;  /* 0x0000000800c48947 */ /* 0x001fea0003800000 */
[----:B------:R-:W-:-:S13]  /*0100*/  ISETP.NE.AND P0, PT, R0, 0x1, PT ;  /* 0x000000010000780c */ /* 0x000fda0003f05270 */
[----:B------:R-:W-:Y:S05]  /*0110*/  @!P0 BRA `(.L_x_2) ;  /* 0x0000000800248947 */ /* 0x000fea0003800000 */
[----:B------:R-:W-:-:S13]  /*0120*/  ISETP.NE.AND P0, PT, R0, RZ, PT ;  /* 0x000000ff0000720c */ /* 0x000fda0003f05270 */
[----:B------:R-:W-:Y:S05]  /*0130*/  @P0 BRA `(.L_x_3) ;  /* 0x0000000800140947 */ /* 0x000fea0003800000 */
[----:B------:R-:W-:Y:S02]  /*0140*/  IMAD.MOV.U32 R2, RZ, RZ, RZ ;  /* 0x000000ffff027224 */ /* 0x000fe400078e00ff */
[----:B------:R-:W-:-:S07]  /*0150*/  IMAD.MOV.U32 R5, RZ, RZ, RZ ;  /* 0x000000ffff057224 */ /* 0x000fce00078e00ff */
.L_x_10:
[----:B------:R-:W-:Y:S01]  /*0160*/  I2FP.F32.U32 R0, R5 ;  /* 0x0000000500007245 */ /* 0x000fe20000201000 */
[----:B------:R-:W-:Y:S04]  /*0170*/  BSSY.RECONVERGENT B1, `(.L_x_4) ;  /* 0x000006b000017945 */ /* 0x000fe80003800200 */
[----:B-----5:R-:W-:-:S04]  /*0180*/  FMUL R0, R3, R0 ;  /* 0x0000000003007220 */ /* 0x020fc80000400000 */
[----:B------:R-:W-:-:S04]  /*0190*/  FMUL R0, R0, 0.0099999997764825820923 ;  /* 0x3c23d70a00007820 */ /* 0x000fc80000400000 */
[C---:B------:R-:W-:Y:S01]  /*01a0*/  FMUL R7, R0.reuse, 0.63661974668502807617 ;  /* 0x3f22f98300077820 */ /* 0x040fe20000400000 */
[----:B------:R-:W-:-:S05]  /*01b0*/  FSETP.GE.AND P0, PT, |R0|, 105615, PT ;  /* 0x47ce47800000780b */ /* 0x000fca0003f06200 */
[----:B------:R-:W0:Y:S02]  /*01c0*/  F2I.NTZ R7, R7 ;  /* 0x0000000700077305 */ /* 0x000e240000203100 */
[----:B0-----:R-:W-:-:S05]  /*01d0*/  I2FP.F32.S32 R9, R7 ;  /* 0x0000000700097245 */ /* 0x001fca0000201400 */
[----:B------:R-:W-:-:S04]  /*01e0*/  FFMA R8, R9, -1.5707962512969970703, R0 ;  /* 0xbfc90fda09087823 */ /* 0x000fc80000000000 */
[----:B------:R-:W-:-:S04]  /*01f0*/  FFMA R8, R9, -7.5497894158615963534e-08, R8 ;  /* 0xb3a2216809087823 */ /* 0x000fc80000000008 */
[----:B------:R-:W-:Y:S01]  /*0200*/  FFMA R8, R9, -5.3903029534742383927e-15, R8 ;  /* 0xa7c234c509087823 */ /* 0x000fe20000000008 */
[----:B------:R-:W-:Y:S06]  /*0210*/  @!P0 BRA `(.L_x_5) ;  /* 0x0000000400808947 */ /* 0x000fec0003800000 */
[----:B------:R-:W-:-:S13]  /*0220*/  FSETP.NEU.AND P0, PT, |R0|, +INF , PT ;  /* 0x7f8000000000780b */ /* 0x000fda0003f0d200 */
[----:B------:R-:W-:Y:S01]  /*0230*/  @!P0 FMUL R8, RZ, R0 ;  /* 0x00000000ff088220 */ /* 0x000fe20000400000 */
[----:B------:R-:W-:Y:S01]  /*0240*/  @!P0 IMAD.MOV.U32 R7, RZ, RZ, RZ ;  /* 0x000000ffff078224 */ /* 0x000fe200078e00ff */
[----:B------:R-:W-:Y:S06]  /*0250*/  @!P0 BRA `(.L_x_5) ;  /* 0x0000000400708947 */ /* 0x000fec0003800000 */
[----:B------:R-:W-:Y:S02]  /*0260*/  IMAD.SHL.U32 R8, R0, 0x100, RZ ;  /* 0x0000010000087824 */ /* 0x000fe400078e00ff */
[----:B------:R-:W-:Y:S02]  /*0270*/  HFMA2 R7, -RZ, RZ, 0, 0 ;  /* 0x00000000ff077431 */ /* 0x000fe400000001ff */
[----:B------:R-:W-:Y:S01]  /*0280*/  IMAD.MOV.U32 R18, RZ, RZ, RZ ;  /* 0x000000ffff127224 */ /* 0x000fe200078e00ff */
[----:B------:R-:W0:Y:S01]  /*0290*/  LDCU.64 UR8, c[0x4][URZ] ;  /* 0x01000000ff0877ac */ /* 0x000e220008000a00 */
[----:B------:R-:W-:Y:S01]  /*02a0*/  LOP3.LUT R17, R8, 0x80000000, RZ, 0xfc, !PT ;  /* 0x8000000008117812 */ /* 0x000fe200078efcff */
[----:B------:R-:W-:Y:S01]  /*02b0*/  UMOV UR5, URZ ;  /* 0x000000ff00057c82 */ /* 0x000fe20008000000 */
[----:B------:R-:W-:-:S05]  /*02c0*/  UMOV UR4, URZ ;  /* 0x000000ff00047c82 */ /* 0x000fca0008000000 */
.L_x_6:
[----:B0-----:R-:W-:Y:S02]  /*02d0*/  IMAD.U32 R10, RZ, RZ, UR8 ;  /* 0x00000008ff0a7e24 */ /* 0x001fe4000f8e00ff */
[----:B------:R-:W-:-:S05]  /*02e0*/  IMAD.U32 R11, RZ, RZ, UR9 ;  /* 0x00000009ff0b7e24 */ /* 0x000fca000f8e00ff */
[----:B------:R-:W2:Y:S01]  /*02f0*/  LDG.E.CONSTANT R8, desc[UR6][R10.64] ;  /* 0x000000060a087981 */ /* 0x000ea2000c1e9900 */
[----:B------:R-:W-:Y:S01]  /*0300*/  UIADD3 UR4, UPT, UPT, UR4, 0x1, URZ ;  /* 0x0000000104047890 */ /* 0x000fe2000fffe0ff */
[C---:B------:R-:W-:Y:S01]  /*0310*/  ISETP.EQ.AND P0, PT, R18.reuse, RZ, PT ;  /* 0x000000ff1200720c */ /* 0x040fe20003f02270 */
[----:B------:R-:W-:Y:S01]  /*0320*/  UIADD3 UR8, UP1, UPT, UR8, 0x4, URZ ;  /* 0x0000000408087890 */ /* 0x000fe2000ff3e0ff */
[C---:B------:R-:W-:Y:S01]  /*0330*/  ISETP.EQ.AND P1, PT, R18.reuse, 0x4, PT ;  /* 0x000000041200780c */ /* 0x040fe20003f22270 */
[----:B------:R-:W-:Y:S01]  /*0340*/  UISETP.NE.AND UP0, UPT, UR4, 0x6, UPT ;  /* 0x000000060400788c */ /* 0x000fe2000bf05270 */
[C---:B------:R-:W-:Y:S01]  /*0350*/  ISETP.EQ.AND P2, PT, R18.reuse, 0x8, PT ;  /* 0x000000081200780c */ /* 0x040fe20003f42270 */
[----:B------:R-:W-:Y:S01]  /*0360*/  UIADD3.X UR9, UPT, UPT, URZ, UR9, URZ, UP1, !UPT ;  /* 0x00000009ff097290 */ /* 0x000fe20008ffe4ff */
[C---:B------:R-:W-:Y:S02]  /*0370*/  ISETP.EQ.AND P3, PT, R18.reuse, 0xc, PT ;  /* 0x0000000c1200780c */ /* 0x040fe40003f62270 */
[----:B------:R-:W-:-:S02]  /*0380*/  ISETP.EQ.AND P4, PT, R18, 0x10, PT ;  /* 0x000000101200780c */ /* 0x000fc40003f82270 */
[C---:B------:R-:W-:Y:S02]  /*0390*/  ISETP.EQ.AND P5, PT, R18.reuse, 0x14, PT ;  /* 0x000000141200780c */ /* 0x040fe40003fa2270 */
[----:B------:R-:W-:Y:S01]  /*03a0*/  IADD3 R18, PT, PT, R18, 0x4, RZ ;  /* 0x0000000412127810 */ /* 0x000fe20007ffe0ff */
[----:B--2---:R-:W-:-:S03]  /*03b0*/  IMAD.WIDE.U32 R8, R8, R17, RZ ;  /* 0x0000001108087225 */ /* 0x004fc600078e00ff */
[----:B------:R-:W-:-:S04]  /*03c0*/  IADD3 R8, P6, PT, R8, R7, RZ ;  /* 0x0000000708087210 */ /* 0x000fc80007fde0ff */
[----:B------:R-:W-:Y:S01]  /*03d0*/  IADD3.X R7, PT, PT, R9, UR5, RZ, P6, !PT ;  /* 0x0000000509077c10 */ /* 0x000fe2000b7fe4ff */
[--C-:B------:R-:W-:Y:S01]  /*03e0*/  @P0 IMAD.MOV.U32 R6, RZ, RZ, R8.reuse ;  /* 0x000000ffff060224 */ /* 0x100fe200078e0008 */
[----:B------:R-:W-:Y:S01]  /*03f0*/  @P1 MOV R12, R8 ;  /* 0x00000008000c1202 */ /* 0x000fe20000000f00 */
[--C-:B------:R-:W-:Y:S02]  /*0400*/  @P2 IMAD.MOV.U32 R13, RZ, RZ, R8.reuse ;  /* 0x000000ffff0d2224 */ /* 0x100fe400078e0008 */
[--C-:B------:R-:W-:Y:S02]  /*0410*/  @P3 IMAD.MOV.U32 R14, RZ, RZ, R8.reuse ;  /* 0x000000ffff0e3224 */ /* 0x100fe400078e0008 */
[--C-:B------:R-:W-:Y:S02]  /*0420*/  @P4 IMAD.MOV.U32 R15, RZ, RZ, R8.reuse ;  /* 0x000000ffff0f4224 */ /* 0x100fe400078e0008 */
[----:B------:R-:W-:Y:S01]  /*0430*/  @P5 IMAD.MOV.U32 R16, RZ, RZ, R8 ;  /* 0x000000ffff105224 */ /* 0x000fe200078e0008 */
[----:B------:R-:W-:Y:S06]  /*0440*/  BRA.U UP0, `(.L_x_6) ;  /* 0xfffffffd00a07547 */ /* 0x000fec000b83ffff */
[----:B------:R-:W-:Y:S01]  /*0450*/  SHF.R.U32.HI R8, RZ, 0x17, R0 ;  /* 0x00000017ff087819 */ /* 0x000fe20000011600 */
[----:B------:R-:W-:Y:S03]  /*0460*/  BSSY.RECONVERGENT B2, `(.L_x_7) ;  /* 0x0000029000027945 */ /* 0x000fe60003800200 */
[C---:B------:R-:W-:Y:S02]  /*0470*/  LOP3.LUT R9, R8.reuse, 0xe0, RZ, 0xc0, !PT ;  /* 0x000000e008097812 */ /* 0x040fe400078ec0ff */
[----:B------:R-:W-:-:S03]  /*0480*/  LOP3.LUT P6, RZ, R8, 0x1f, RZ, 0xc0, !PT ;  /* 0x0000001f08ff7812 */ /* 0x000fc600078cc0ff */
[----:B------:R-:W-:-:S05]  /*0490*/  VIADD R9, R9, 0xffffff80 ;  /* 0xffffff8009097836 */ /* 0x000fca0000000000 */
[----:B------:R-:W-:-:S05]  /*04a0*/  SHF.R.U32.HI R9, RZ, 0x5, R9 ;  /* 0x00000005ff097819 */ /* 0x000fca0000011609 */
[----:B------:R-:W-:-:S05]  /*04b0*/  IMAD.U32 R11, R9, -0x4, RZ ;  /* 0xfffffffc090b7824 */ /* 0x000fca00078e00ff */
[C---:B------:R-:W-:Y:S02]  /*04c0*/  ISETP.EQ.AND P3, PT, R11.reuse, -0x18, PT ;  /* 0xffffffe80b00780c */ /* 0x040fe40003f62270 */
[C---:B------:R-:W-:Y:S02]  /*04d0*/  ISETP.EQ.AND P4, PT, R11.reuse, -0x14, PT ;  /* 0xffffffec0b00780c */ /* 0x040fe40003f82270 */
[C---:B------:R-:W-:Y:S02]  /*04e0*/  ISETP.EQ.AND P2, PT, R11.reuse, -0x10, PT ;  /* 0xfffffff00b00780c */ /* 0x040fe40003f42270 */
[C---:B------:R-:W-:Y:S02]  /*04f0*/  ISETP.EQ.AND P1, PT, R11.reuse, -0xc, PT ;  /* 0xfffffff40b00780c */ /* 0x040fe40003f22270 */
[C---:B------:R-:W-:Y:S02]  /*0500*/  ISETP.EQ.AND P0, PT, R11.reuse, -0x8, PT ;  /* 0xfffffff80b00780c */ /* 0x040fe40003f02270 */
[----:B------:R-:W-:-:S03]  /*0510*/  ISETP.EQ.AND P5, PT, R11, RZ, PT ;  /* 0x000000ff0b00720c */ /* 0x000fc60003fa2270 */
[--C-:B------:R-:W-:Y:S01]  /*0520*/  @P3 IMAD.MOV.U32 R9, RZ, RZ, R6.reuse ;  /* 0x000000ffff093224 */ /* 0x100fe200078e0006 */
[C---:B------:R-:W-:Y:S01]  /*0530*/  ISETP.EQ.AND P3, PT, R11.reuse, -0x4, PT ;  /* 0xfffffffc0b00780c */ /* 0x040fe20003f62270 */
[----:B------:R-:W-:Y:S01]  /*0540*/  @P4 IMAD.MOV.U32 R10, RZ, RZ, R6 ;  /* 0x000000ffff0a4224 */ /* 0x000fe200078e0006 */
[----:B------:R-:W-:Y:S01]  /*0550*/  @P4 MOV R9, R12 ;  /* 0x0000000c00094202 */ /* 0x000fe20000000f00 */
[----:B------:R-:W-:Y:S01]  /*0560*/  @P2 IMAD.MOV.U32 R9, RZ, RZ, R13 ;  /* 0x000000ffff092224 */ /* 0x000fe200078e000d */
[----:B------:R-:W-:Y:S01]  /*0570*/  ISETP.EQ.AND P4, PT, R11, 0x4, PT ;  /* 0x000000040b00780c */ /* 0x000fe20003f82270 */
[----:B------:R-:W-:Y:S02]  /*0580*/  @P1 IMAD.MOV.U32 R9, RZ, RZ, R14 ;  /* 0x000000ffff091224 */ /* 0x000fe400078e000e */
[----:B------:R-:W-:Y:S02]  /*0590*/  @P0 IMAD.MOV.U32 R9, RZ, RZ, R15 ;  /* 0x000000ffff090224 */ /* 0x000fe400078e000f */
[----:B------:R-:W-:-:S02]  /*05a0*/  @P2 IMAD.MOV.U32 R10, RZ, RZ, R12 ;  /* 0x000000ffff0a2224 */ /* 0x000fc400078e000c */
[----:B------:R-:W-:Y:S01]  /*05b0*/  @P1 IMAD.MOV.U32 R10, RZ, RZ, R13 ;  /* 0x000000ffff0a1224 */ /* 0x000fe200078e000d */
[----:B------:R-:W-:Y:S01]  /*05c0*/  @P0 MOV R10, R14 ;  /* 0x0000000e000a0202 */ /* 0x000fe20000000f00 */
[--C-:B------:R-:W-:Y:S01]  /*05d0*/  @P3 IMAD.MOV.U32 R9, RZ, RZ, R16.reuse ;  /* 0x000000ffff093224 */ /* 0x100fe200078e0010 */
[----:B------:R-:W-:Y:S01]  /*05e0*/  @P5 MOV R9, R7 ;  /* 0x0000000700095202 */ /* 0x000fe20000000f00 */
[----:B------:R-:W-:Y:S02]  /*05f0*/  @P3 IMAD.MOV.U32 R10, RZ, RZ, R15 ;  /* 0x000000ffff0a3224 */ /* 0x000fe400078e000f */
[----:B------:R-:W-:Y:S02]  /*0600*/  @P5 IMAD.MOV.U32 R10, RZ, RZ, R16 ;  /* 0x000000ffff0a5224 */ /* 0x000fe400078e0010 */
[----:B------:R-:W-:Y:S02]  /*0610*/  @P4 IMAD.MOV.U32 R10, RZ, RZ, R7 ;  /* 0x000000ffff0a4224 */ /* 0x000fe400078e0007 */
[----:B------:R-:W-:Y:S01]  /*0620*/  IMAD.MOV.U32 R17, RZ, RZ, R9 ;  /* 0x000000ffff117224 */ /* 0x000fe200078e0009 */
[----:B------:R-:W-:Y:S06]  /*0630*/  @!P6 BRA `(.L_x_8) ;  /* 0x00000000002ce947 */ /* 0x000fec0003800000 */
[----:B------:R-:W-:Y:S01]  /*0640*/  @P2 IMAD.MOV.U32 R9, RZ, RZ, R6 ;  /* 0x000000ffff092224 */ /* 0x000fe200078e0006 */
[----:B------:R-:W-:Y:S01]  /*0650*/  LOP3.LUT R8, R8, 0x1f, RZ, 0xc0, !PT ;  /* 0x0000001f08087812 */ /* 0x000fe200078ec0ff */
[----:B------:R-:W-:Y:S01]  /*0660*/  @P1 IMAD.MOV.U32 R9, RZ, RZ, R12 ;  /* 0x000000ffff091224 */ /* 0x000fe200078e000c */
[----:B------:R-:W-:Y:S01]  /*0670*/  @P0 MOV R9, R13 ;  /* 0x0000000d00090202 */ /* 0x000fe20000000f00 */
[----:B------:R-:W-:Y:S01]  /*0680*/  @P3 IMAD.MOV.U32 R9, RZ, RZ, R14 ;  /* 0x000000ffff093224 */ /* 0x000fe200078e000e */
[----:B------:R-:W-:Y:S01]  /*0690*/  ISETP.EQ.AND P0, PT, R11, 0x8, PT ;  /* 0x000000080b00780c */ /* 0x000fe20003f02270 */
[----:B------:R-:W-:Y:S01]  /*06a0*/  @P5 IMAD.MOV.U32 R9, RZ, RZ, R15 ;  /* 0x000000ffff095224 */ /* 0x000fe200078e000f */
[----:B------:R-:W-:Y:S01]  /*06b0*/  SHF.L.W.U32.HI R17, R10, R8, R17 ;  /* 0x000000080a117219 */ /* 0x000fe20000010e11 */
[----:B------:R-:W-:-:S10]  /*06c0*/  @P4 IMAD.MOV.U32 R9, RZ, RZ, R16 ;  /* 0x000000ffff094224 */ /* 0x000fd400078e0010 */
[----:B------:R-:W-:-:S04]  /*06d0*/  @P0 MOV R9, R7 ;  /* 0x0000000700090202 */ /* 0x000fc80000000f00 */
[----:B------:R-:W-:-:S07]  /*06e0*/  SHF.L.W.U32.HI R10, R9, R8, R10 ;  /* 0x00000008090a7219 */ /* 0x000fce0000010e0a */
.L_x_8:
[----:B------:R-:W-:Y:S05]  /*06f0*/  BSYNC.RECONVERGENT B2 ;  /* 0x0000000000027941 */ /* 0x000fea0003800200 */
.L_x_7:
[C---:B------:R-:W-:Y:S01]  /*0700*/  SHF.L.W.U32.HI R18, R10.reuse, 0x2, R17 ;  /* 0x000000020a127819 */ /* 0x040fe20000010e11 */
[----:B------:R-:W-:Y:S01]  /*0710*/  IMAD.SHL.U32 R8, R10, 0x4, RZ ;  /* 0x000000040a087824 */ /* 0x000fe200078e00ff */
[----:B------:R-:W-:Y:S01]  /*0720*/  UMOV UR4, 0x54442d19 ;  /* 0x54442d1900047882 */ /* 0x000fe20000000000 */
[----:B------:R-:W-:Y:S01]  /*0730*/  UMOV UR5, 0x3bf921fb ;  /* 0x3bf921fb00057882 */ /* 0x000fe20000000000 */
[----:B------:R-:W-:Y:S02]  /*0740*/  SHF.R.S32.HI R7, RZ, 0x1f, R18 ;  /* 0x0000001fff077819 */ /* 0x000fe40000011412 */
[----:B------:R-:W-:Y:S02]  /*0750*/  ISETP.GE.AND P0, PT, R0, RZ, PT ;  /* 0x000000ff0000720c */ /* 0x000fe40003f06270 */
[C---:B------:R-:W-:Y:S02]  /*0760*/  LOP3.LUT R8, R7.reuse, R8, RZ, 0x3c, !PT ;  /* 0x0000000807087212 */ /* 0x040fe400078e3cff */
[----:B------:R-:W-:-:S02]  /*0770*/  LOP3.LUT R9, R7, R18, RZ, 0x3c, !PT ;  /* 0x0000001207097212 */ /* 0x000fc400078e3cff */
[----:B------:R-:W-:Y:S02]  /*0780*/  SHF.R.U32.HI R7, RZ, 0x1e, R17 ;  /* 0x0000001eff077819 */ /* 0x000fe40000011611 */
[C---:B------:R-:W-:Y:S02]  /*0790*/  LOP3.LUT R0, R18.reuse, R0, RZ, 0x3c, !PT ;  /* 0x0000000012007212 */ /* 0x040fe400078e3cff */
[----:B------:R-:W0:Y:S01]  /*07a0*/  I2F.F64.S64 R8, R8 ;  /* 0x0000000800087312 */ /* 0x000e220000301c00 */
[----:B------:R-:W-:Y:S02]  /*07b0*/  LEA.HI R7, R18, R7, RZ, 0x1 ;  /* 0x0000000712077211 */ /* 0x000fe400078f08ff */
[----:B------:R-:W-:-:S03]  /*07c0*/  ISETP.GE.AND P1, PT, R0, RZ, PT ;  /* 0x000000ff0000720c */ /* 0x000fc60003f26270 */
[----:B------:R-:W-:-:S04]  /*07d0*/  IMAD.MOV R0, RZ, RZ, -R7 ;  /* 0x000000ffff007224 */ /* 0x000fc800078e0a07 */
[----:B------:R-:W-:Y:S01]  /*07e0*/  @!P0 IMAD.MOV.U32 R7, RZ, RZ, R0 ;  /* 0x000000ffff078224 */ /* 0x000fe200078e0000 */
[----:B0-----:R-:W-:-:S10]  /*07f0*/  DMUL R10, R8, UR4 ;  /* 0x00000004080a7c28 */ /* 0x001fd40008000000 */
[----:B------:R-:W0:Y:S02]  /*0800*/  F2F.F32.F64 R10, R10 ;  /* 0x0000000a000a7310 */ /* 0x000e240000301000 */
[----:B0-----:R-:W-:-:S07]  /*0810*/  FSEL R8, -R10, R10, !P1 ;  /* 0x0000000a0a087208 */ /* 0x001fce0004800100 */
.L_x_5:
[----:B------:R-:W-:Y:S05]  /*0820*/  BSYNC.RECONVERGENT B1 ;  /* 0x0000000000017941 */ /* 0x000fea0003800200 */
.L_x_4:
[----:B------:R-:W-:Y:S01]  /*0830*/  MOV R0, 0x37cbac00 ;  /* 0x37cbac0000007802 */ /* 0x000fe20000000f00 */
[----:B------:R-:W-:Y:S01]  /*0840*/  FMUL R9, R8, R8 ;  /* 0x0000000808097220 */ /* 0x000fe20000400000 */
[C---:B------:R-:W-:Y:S01]  /*0850*/  LOP3.LUT R10, R7.reuse, 0x1, RZ, 0xc0, !PT ;  /* 0x00000001070a7812 */ /* 0x040fe200078ec0ff */
[----:B------:R-:W-:Y:S01]  /*0860*/  IMAD.MOV.U32 R18, RZ, RZ, 0x3d2aaabb ;  /* 0x3d2aaabbff127424 */ /* 0x000fe200078e00ff */
[----:B------:R-:W-:Y:S01]  /*0870*/  LOP3.LUT P1, RZ, R7, 0x2, RZ, 0xc0, !PT ;  /* 0x0000000207ff7812 */ /* 0x000fe2000782c0ff */
[----:B------:R-:W-:Y:S01]  /*0880*/  FFMA R0, R9, R0, -0.0013887860113754868507 ;  /* 0xbab607ed09007423 */ /* 0x000fe20000000000 */
[----:B------:R-:W-:Y:S01]  /*0890*/  ISETP.NE.U32.AND P0, PT, R10, 0x1, PT ;  /* 0x000000010a00780c */ /* 0x000fe20003f05070 */
[----:B------:R-:W-:Y:S02]  /*08a0*/  IMAD.MOV.U32 R11, RZ, RZ, 0x3effffff ;  /* 0x3effffffff0b7424 */ /* 0x000fe400078e00ff */
[----:B------:R-:W-:Y:S01]  /*08b0*/  VIADD R5, R5, 0x1 ;  /* 0x0000000105057836 */ /* 0x000fe20000000000 */
[----:B------:R-:W-:-:S02]  /*08c0*/  FSEL R10, R0, -0.00019574658654164522886, !P0 ;  /* 0xb94d4153000a7808 */ /* 0x000fc40004000000 */
[----:B------:R-:W-:Y:S02]  /*08d0*/  FSEL R18, R18, 0.0083327032625675201416, !P0 ;  /* 0x3c0885e412127808 */ /* 0x000fe40004000000 */
[----:B------:R-:W-:Y:S02]  /*08e0*/  FSEL R0, R8, 1, P0 ;  /* 0x3f80000008007808 */ /* 0x000fe40000000000 */
[----:B------:R-:W-:Y:S01]  /*08f0*/  FSEL R11, -R11, -0.16666662693023681641, !P0 ;  /* 0xbe2aaaa80b0b7808 */ /* 0x000fe20004000100 */
[----:B------:R-:W-:Y:S01]  /*0900*/  FFMA R10, R9, R10, R18 ;  /* 0x0000000a090a7223 */ /* 0x000fe20000000012 */
[----:B------:R-:W-:Y:S01]  /*0910*/  ISETP.NE.AND P0, PT, R5, 0x32, PT ;  /* 0x000000320500780c */ /* 0x000fe20003f05270 */
[C---:B------:R-:W-:Y:S02]  /*0920*/  FFMA R7, R9.reuse, R0, RZ ;  /* 0x0000000009077223 */ /* 0x040fe400000000ff */
[----:B------:R-:W-:-:S04]  /*0930*/  FFMA R10, R9, R10, R11 ;  /* 0x0000000a090a7223 */ /* 0x000fc8000000000b */
[----:B------:R-:W-:-:S04]  /*0940*/  FFMA R7, R7, R10, R0 ;  /* 0x0000000a07077223 */ /* 0x000fc80000000000 */
[----:B------:R-:W-:-:S04]  /*0950*/  @P1 FADD R7, RZ, -R7 ;  /* 0x80000007ff071221 */ /* 0x000fc80000000000 */
[----:B------:R-:W-:Y:S01]  /*0960*/  FADD R2, R7, R2 ;  /* 0x0000000207027221 */ /* 0x000fe20000000000 */
[----:B------:R-:W-:Y:S06]  /*0970*/  @!P0 BRA `(.L_x_9) ;  /* 0x0000000000cc8947 */ /* 0x000fec0003800000 */
[----:B------:R-:W-:Y:S05]  /*0980*/  BRA `(.L_x_10) ;  /* 0xfffffff400f47947 */ /* 0x000fea000383ffff */
.L_x_3:
[----:B-----5:R-:W-:Y:S01]  /*0990*/  FADD R2, R3, R3 ;  /* 0x0000000303027221 */ /* 0x020fe20000000000 */
[----:B------:R-:W-:Y:S06]  /*09a0*/  BRA `(.L_x_9) ;  /* 0x0000000000c07947 */ /* 0x000fec0003800000 */
.L_x_2:
[----:B------:R-:W-:Y:S02]  /*09b0*/  HFMA2 R6, -RZ, RZ, 1.541015625, -0.052093505859375 ;  /* 0x3e2aaaabff067431 */ /* 0x000fe400000001ff */
[C---:B-----5:R-:W-:Y:S01]  /*09c0*/  FMUL R0, R3.reuse, R3 ;  /* 0x0000000303007220 */ /* 0x060fe20000400000 */
[----:B------:R-:W-:Y:S01]  /*09d0*/  IMAD.MOV.U32 R5, RZ, RZ, 0x40c00000 ;  /* 0x40c00000ff057424 */ /* 0x000fe200078e00ff */
[----:B------:R-:W-:Y:S02]  /*09e0*/  BSSY.RECONVERGENT B1, `(.L_x_11) ;  /* 0x0000010000017945 */ /* 0x000fe40003800200 */
[----:B------:R-:W-:-:S04]  /*09f0*/  FMUL R2, R3, R0 ;  /* 0x0000000003027220 */ /* 0x000fc80000400000 */
[----:B------:R-:W0:Y:S01]  /*0a00*/  FCHK P0, R2, 6 ;  /* 0x40c0000002007902 */ /* 0x000e220000000000 */
[----:B------:R-:W-:-:S04]  /*0a10*/  FFMA R5, R6, -R5, 1 ;  /* 0x3f80000006057423 */ /* 0x000fc80000000805 */
[----:B------:R-:W-:Y:S01]  /*0a20*/  FFMA R7, R5, R6, 0.16666667163372039795 ;  /* 0x3e2aaaab05077423 */ /* 0x000fe20000000006 */
[----:B------:R-:W-:-:S03]  /*0a30*/  FADD R5, R3, 1 ;  /* 0x3f80000003057421 */ /* 0x000fc60000000000 */
[----:B------:R-:W-:Y:S01]  /*0a40*/  FFMA R6, R2, R7, RZ ;  /* 0x0000000702067223 */ /* 0x000fe200000000ff */
[----:B------:R-:W-:Y:S01]  /*0a50*/  FFMA R5, R0, 0.5, R5 ;  /* 0x3f00000000057823 */ /* 0x000fe20000000005 */
[----:B------:R-:W-:Y:S02]  /*0a60*/  FMUL R0, R3, R2 ;  /* 0x0000000203007220 */ /* 0x000fe40000400000 */
[----:B------:R-:W-:-:S04]  /*0a70*/  FFMA R8, R6, -6, R2 ;  /* 0xc0c0000006087823 */ /* 0x000fc80000000002 */
[----:B------:R-:W-:Y:S01]  /*0a80*/  FFMA R6, R7, R8, R6 ;  /* 0x0000000807067223 */ /* 0x000fe20000000006 */
[----:B0-----:R-:W-:Y:S06]  /*0a90*/  @!P0 BRA `(.L_x_12) ;  /* 0x0000000000108947 */ /* 0x001fec0003800000 */
[----:B------:R-:W-:Y:S01]  /*0aa0*/  IMAD.MOV.U32 R3, RZ, RZ, 0x40c00000 ;  /* 0x40c00000ff037424 */ /* 0x000fe200078e00ff */
[----:B------:R-:W-:-:S07]  /*0ab0*/  MOV R6, 0xad0 ;  /* 0x00000ad000067802 */ /* 0x000fce0000000f00 */
[----:B------:R-:W-:Y:S05]  /*0ac0*/  CALL.REL.NOINC `($__internal_0_$__cuda_sm3x_div_rn_noftz_f32_slowpath) ;  /* 0x00000000008c7944 */ /* 0x000fea0003c00000 */
[----:B------:R-:W-:-:S07]  /*0ad0*/  IMAD.MOV.U32 R6, RZ, RZ, R2 ;  /* 0x000000ffff067224 */ /* 0x000fce00078e0002 */
.L_x_12:
[----:B------:R-:W-:Y:S05]  /*0ae0*/  BSYNC.RECONVERGENT B1 ;  /* 0x0000000000017941 */ /* 0x000fea0003800200 */
.L_x_11:
[----:B------:R-:W-:Y:S01]  /*0af0*/  MOV R3, 0x3d2aaaab ;  /* 0x3d2aaaab00037802 */ /* 0x000fe20000000f00 */
[----:B------:R-:W-:Y:S01]  /*0b00*/  IMAD.MOV.U32 R2, RZ, RZ, 0x41c00000 ;  /* 0x41c00000ff027424 */ /* 0x000fe200078e00ff */
[----:B------:R-:W0:Y:S01]  /*0b10*/  FCHK P0, R0, 24 ;  /* 0x41c0000000007902 */ /* 0x000e220000000000 */
[----:B------:R-:W-:Y:S01]  /*0b20*/  BSSY.RECONVERGENT B1, `(.L_x_13) ;  /* 0x000000c000017945 */ /* 0x000fe20003800200 */
[----:B------:R-:W-:Y:S01]  /*0b30*/  FADD R5, R5, R6 ;  /* 0x0000000605057221 */ /* 0x000fe20000000000 */
[----:B------:R-:W-:-:S04]  /*0b40*/  FFMA R2, R3, -R2, 1 ;  /* 0x3f80000003027423 */ /* 0x000fc80000000802 */
[----:B------:R-:W-:-:S04]  /*0b50*/  FFMA R3, R2, R3, 0.041666667908430099487 ;  /* 0x3d2aaaab02037423 */ /* 0x000fc80000000003 */
[----:B------:R-:W-:-:S04]  /*0b60*/  FFMA R2, R0, R3, RZ ;  /* 0x0000000300027223 */ /* 0x000fc800000000ff */
[----:B------:R-:W-:-:S04]  /*0b70*/  FFMA R7, R2, -24, R0 ;  /* 0xc1c0000002077823 */ /* 0x000fc80000000000 */
[----:B------:R-:W-:Y:S01]  /*0b80*/  FFMA R2, R3, R7, R2 ;  /* 0x0000000703027223 */ /* 0x000fe20000000002 */
[----:B0-----:R-:W-:Y:S06]  /*0b90*/  @!P0 BRA `(.L_x_14) ;  /* 0x0000000000108947 */ /* 0x001fec0003800000 */
[----:B------:R-:W-:Y:S01]  /*0ba0*/  IMAD.MOV.U32 R2, RZ, RZ, R0 ;  /* 0x000000ffff027224 */ /* 0x000fe200078e0000 */
[----:B------:R-:W-:Y:S01]  /*0bb0*/  MOV R6, 0xbe0 ;  /* 0x00000be000067802 */ /* 0x000fe20000000f00 */
[----:B------:R-:W-:-:S07]  /*0bc0*/  IMAD.MOV.U32 R3, RZ, RZ, 0x41c00000 ;  /* 0x41c00000ff037424 */ /* 0x000fce00078e00ff */
[----:B------:R-:W-:Y:S05]  /*0bd0*/  CALL.REL.NOINC `($__internal_0_$__cuda_sm3x_div_rn_noftz_f32_slowpath) ;  /* 0x0000000000487944 */ /* 0x000fea0003c00000 */
.L_x_14:
[----:B------:R-:W-:Y:S05]  /*0be0*/  BSYNC.RECONVERGENT B1 ;  /* 0x0000000000017941 */ /* 0x000fea0003800200 */
.L_x_13:
[----:B------:R-:W-:Y:S01]  /*0bf0*/  FADD R2, R5, R2 ;  /* 0x0000000205027221 */ /* 0x000fe20000000000 */
[----:B------:R-:W-:Y:S06]  /*0c00*/  BRA `(.L_x_9) ;  /* 0x0000000000287947 */ /* 0x000fec0003800000 */
.L_x_1:
[----:B------:R-:W-:Y:S02]  /*0c10*/  HFMA2 R0, -RZ, RZ, 0.96630859375, -0.0022525787353515625 ;  /* 0x3bbb989dff007431 */ /* 0x000fe400000001ff */
[----:B------:R-:W-:-:S03]  /*0c20*/  IMAD.MOV.U32 R5, RZ, RZ, 0x437c0000 ;  /* 0x437c0000ff057424 */ /* 0x000fc600078e00ff */
[----:B-----5:R-:W-:-:S04]  /*0c30*/  FFMA.SAT R0, R3, R0, 0.5 ;  /* 0x3f00000003007423 */ /* 0x020fc80000002000 */
[----:B------:R-:W-:-:S04]  /*0c40*/  FFMA.RM R0, R0, R5, 12582913 ;  /* 0x4b40000100007423 */ /* 0x000fc80000004005 */
[C---:B------:R-:W-:Y:S01]  /*0c50*/  FADD R2, R0.reuse, -12583039 ;  /* 0xcb40007f00027421 */ /* 0x040fe20000000000 */
[----:B------:R-:W-:-:S03]  /*0c60*/  IMAD.SHL.U32 R0, R0, 0x800000, RZ ;  /* 0x0080000000007824 */ /* 0x000fc600078e00ff */
[----:B------:R-:W-:-:S04]  /*0c70*/  FFMA R2, R3, 1.4426950216293334961, -R2 ;  /* 0x3fb8aa3b03027823 */ /* 0x000fc80000000802 */
[----:B------:R-:W-:-:S06]  /*0c80*/  FFMA R3, R3, 1.925963033500011079e-08, R2 ;  /* 0x32a5706003037823 */ /* 0x000fcc0000000002 */
[----:B------:R-:W0:Y:S02]  /*0c90*/  MUFU.EX2 R3, R3 ;  /* 0x0000000300037308 */ /* 0x000e240000000800 */
[----:B0-----:R-:W-:-:S07]  /*0ca0*/  FMUL R2, R0, R3 ;  /* 0x0000000300027220 */ /* 0x001fce0000400000 */
.L_x_9:
[----:B------:R-:W-:Y:S05]  /*0cb0*/  BSYNC.RECONVERGENT B0 ;  /* 0x0000000000007941 */ /* 0x000fea0003800200 */
.L_x_0:
[----:B------:R-:W0:Y:S02]  /*0cc0*/  LDC.64 R6, c[0x0][0x388] ;  /* 0x0000e200ff067b82 */ /* 0x000e240000000a00 */
[----:B0-----:R-:W-:-:S05]  /*0cd0*/  IMAD.WIDE R4, R4, 0x4, R6 ;  /* 0x0000000404047825 */ /* 0x001fca00078e0206 */
[----:B------:R-:W-:Y:S01]  /*0ce0*/  STG.E desc[UR6][R4.64], R2 ;  /* 0x0000000204007986 */ /* 0x000fe2000c101906 */
[----:B------:R-:W-:Y:S05]  /*0cf0*/  EXIT ;  /* 0x000000000000794d */ /* 0x000fea0003800000 */
        .weak           $__internal_0_$__cuda_sm3x_div_rn_noftz_f32_slowpath
        .type           $__internal_0_$__cuda_sm3x_div_rn_noftz_f32_slowpath,@function
        .size           $__internal_0_$__cuda_sm3x_div_rn_noftz_f32_slowpath,(.L_x_122 - $__internal_0_$__cuda_sm3x_div_rn_noftz_f32_slowpath)
$__internal_0_$__cuda_sm3x_div_rn_noftz_f32_slowpath:
[----:B------:R-:W-:Y:S01]  /*0d00*/  SHF.R.U32.HI R8, RZ, 0x17, R3 ;  /* 0x00000017ff087819 */ /* 0x000fe20000011603 */
[----:B------:R-:W-:Y:S01]  /*0d10*/  BSSY.RECONVERGENT B2, `(.L_x_15) ;  /* 0x0000062000027945 */ /* 0x000fe20003800200 */
[----:B------:R-:W-:Y:S02]  /*0d20*/  SHF.R.U32.HI R7, RZ, 0x17, R2 ;  /* 0x00000017ff077819 */ /* 0x000fe40000011602 */
[----:B------:R-:W-:Y:S02]  /*0d30*/  LOP3.LUT R12, R8, 0xff, RZ, 0xc0, !PT ;  /* 0x000000ff080c7812 */ /* 0x000fe400078ec0ff */
[----:B------:R-:W-:-:S03]  /*0d40*/  LOP3.LUT R10, R7, 0xff, RZ, 0xc0, !PT ;  /* 0x000000ff070a7812 */ /* 0x000fc600078ec0ff */
[----:B------:R-:W-:Y:S01]  /*0d50*/  VIADD R9, R12, 0xffffffff ;  /* 0xffffffff0c097836 */ /* 0x000fe20000000000 */
[----:B------:R-:W-:-:S04]  /*0d60*/  IADD3 R8, PT, PT, R10, -0x1, RZ ;  /* 0xffffffff0a087810 */ /* 0x000fc80007ffe0ff */
[----:B------:R-:W-:-:S04]  /*0d70*/  ISETP.GT.U32.AND P0, PT, R9, 0xfd, PT ;  /* 0x000000fd0900780c */ /* 0x000fc80003f04070 */
[----:B------:R-:W-:-:S13]  /*0d80*/  ISETP.GT.U32.OR P0, PT, R8, 0xfd, P0 ;  /* 0x000000fd0800780c */ /* 0x000fda0000704470 */
[----:B------:R-:W-:Y:S01]  /*0d90*/  @!P0 IMAD.MOV.U32 R7, RZ, RZ, RZ ;  /* 0x000000ffff078224 */ /* 0x000fe200078e00ff */
[----:B------:R-:W-:Y:S06]  /*0da0*/  @!P0 BRA `(.L_x_16) ;  /* 0x00000000005c8947 */ /* 0x000fec0003800000 */
[----:B------:R-:W-:Y:S02]  /*0db0*/  FSETP.GTU.FTZ.AND P0, PT, |R2|, +INF , PT ;  /* 0x7f8000000200780b */ /* 0x000fe40003f1c200 */
[----:B------:R-:W-:-:S04]  /*0dc0*/  FSETP.GTU.FTZ.AND P1, PT, |R3|, +INF , PT ;  /* 0x7f8000000300780b */ /* 0x000fc80003f3c200 */
[----:B------:R-:W-:-:S13]  /*0dd0*/  PLOP3.LUT P0, PT, P0, P1, PT, 0xf8, 0x8f ;  /* 0x00000000008f781c */ /* 0x000fda0000703f70 */
[----:B------:R-:W-:Y:S05]  /*0de0*/  @P0 BRA `(.L_x_17) ;  /* 0x00000004004c0947 */ /* 0x000fea0003800000 */
[----:B------:R-:W-:-:S13]  /*0df0*/  LOP3.LUT P0, RZ, R3, 0x7fffffff, R2, 0xc8, !PT ;  /* 0x7fffffff03ff7812 */ /* 0x000fda000780c802 */
[----:B------:R-:W-:Y:S05]  /*0e00*/  @!P0 BRA `(.L_x_18) ;  /* 0x00000004003c8947 */ /* 0x000fea0003800000 */
[C---:B------:R-:W-:Y:S02]  /*0e10*/  FSETP.NEU.FTZ.AND P0, PT, |R2|.reuse, +INF , PT ;  /* 0x7f8000000200780b */ /* 0x040fe40003f1d200 */
[----:B------:R-:W-:Y:S02]  /*0e20*/  FSETP.NEU.FTZ.AND P2, PT, |R3|, +INF , PT ;  /* 0x7f8000000300780b */ /* 0x000fe40003f5d200 */
[----:B------:R-:W-:-:S11]  /*0e30*/  FSETP.NEU.FTZ.AND P1, PT, |R2|, +INF , PT ;  /* 0x7f8000000200780b */ /* 0x000fd60003f3d200 */
[----:B------:R-:W-:Y:S05]  /*0e40*/  @!P2 BRA !P0, `(.L_x_18) ;  /* 0x00000004002ca947 */ /* 0x000fea0004000000 */
[----:B------:R-:W-:-:S04]  /*0e50*/  LOP3.LUT P0, RZ, R2, 0x7fffffff, RZ, 0xc0, !PT ;  /* 0x7fffffff02ff7812 */ /* 0x000fc8000780c0ff */
[----:B------:R-:W-:-:S13]  /*0e60*/  PLOP3.LUT P0, PT, P2, P0, PT, 0x2f, 0xf2 ;  /* 0x0000000000f2781c */ /* 0x000fda0001700577 */
[----:B------:R-:W-:Y:S05]  /*0e70*/  @P0 BRA `(.L_x_19) ;  /* 0x0000000400180947 */ /* 0x000fea0003800000 */
[----:B------:R-:W-:-:S04]  /*0e80*/  LOP3.LUT P0, RZ, R3, 0x7fffffff, RZ, 0xc0, !PT ;  /* 0x7fffffff03ff7812 */ /* 0x000fc8000780c0ff */
[----:B------:R-:W-:-:S13]  /*0e90*/  PLOP3.LUT P0, PT, P1, P0, PT, 0x2f, 0xf2 ;  /* 0x0000000000f2781c */ /* 0x000fda0000f00577 */
[----:B------:R-:W-:Y:S05]  /*0ea0*/  @P0 BRA `(.L_x_20) ;  /* 0x0000000400000947 */ /* 0x000fea0003800000 */
[----:B------:R-:W-:Y:S02]  /*0eb0*/  ISETP.GE.AND P0, PT, R8, RZ, PT ;  /* 0x000000ff0800720c */ /* 0x000fe40003f06270 */
[----:B------:R-:W-:-:S11]  /*0ec0*/  ISETP.GE.AND P1, PT, R9, RZ, PT ;  /* 0x000000ff0900720c */ /* 0x000fd60003f26270 */
[----:B------:R-:W-:Y:S02]  /*0ed0*/  @P0 IMAD.MOV.U32 R7, RZ, RZ, RZ ;  /* 0x000000ffff070224 */ /* 0x000fe400078e00ff */
[----:B------:R-:W-:Y:S01]  /*0ee0*/  @!P0 FFMA R2, R2, 1.84467440737095516160e+19, RZ ;  /* 0x5f80000002028823 */ /* 0x000fe200000000ff */
[----:B------:R-:W-:Y:S02]  /*0ef0*/  @!P0 IMAD.MOV.U32 R7, RZ, RZ, -0x40 ;  /* 0xffffffc0ff078424 */ /* 0x000fe400078e00ff */
[----:B------:R-:W-:-:S03]  /*0f00*/  @!P1 FFMA R3, R3, 1.84467440737095516160e+19, RZ ;  /* 0x5f80000003039823 */ /* 0x000fc600000000ff */
[----:B------:R-:W-:-:S07]  /*0f10*/  @!P1 IADD3 R7, PT, PT, R7, 0x40, RZ ;  /* 0x0000004007079810 */ /* 0x000fce0007ffe0ff */
.L_x_16:
[----:B------:R-:W-:Y:S01]  /*0f20*/  LEA R8, R12, 0xc0800000, 0x17 ;  /* 0xc08000000c087811 */ /* 0x000fe200078eb8ff */
[----:B------:R-:W-:Y:S04]  /*0f30*/  BSSY.RECONVERGENT B3, `(.L_x_21) ;  /* 0x0000036000037945 */ /* 0x000fe80003800200 */
[----:B------:R-:W-:Y:S02]  /*0f40*/  IMAD.IADD R8, R3, 0x1, -R8 ;  /* 0x0000000103087824 */ /* 0x000fe400078e0a08 */
[----:B------:R-:W-:Y:S02]  /*0f50*/  VIADD R3, R10, 0xffffff81 ;  /* 0xffffff810a037836 */ /* 0x000fe40000000000 */
[----:B------:R0:W1:Y:S01]  /*0f60*/  MUFU.RCP R9, R8 ;  /* 0x0000000800097308 */ /* 0x0000620000001000 */
[----:B------:R-:W-:Y:S01]  /*0f70*/  FADD.FTZ R11, -R8, -RZ ;  /* 0x800000ff080b7221 */ /* 0x000fe20000010100 */
[C---:B------:R-:W-:Y:S01]  /*0f80*/  IMAD R2, R3.reuse, -0x800000, R2 ;  /* 0xff80000003027824 */ /* 0x040fe200078e0202 */
[----:B0-----:R-:W-:-:S05]  /*0f90*/  IADD3 R8, PT, PT, R3, 0x7f, -R12 ;  /* 0x0000007f03087810 */ /* 0x001fca0007ffe80c */
[----:B------:R-:W-:Y:S02]  /*0fa0*/  IMAD.IADD R8, R8, 0x1, R7 ;  /* 0x0000000108087824 */ /* 0x000fe400078e0207 */
[----:B-1----:R-:W-:-:S04]  /*0fb0*/  FFMA R10, R9, R11, 1 ;  /* 0x3f800000090a7423 */ /* 0x002fc8000000000b */
[----:B------:R-:W-:-:S04]  /*0fc0*/  FFMA R14, R9, R10, R9 ;  /* 0x0000000a090e7223 */ /* 0x000fc80000000009 */
[----:B------:R-:W-:-:S04]  /*0fd0*/  FFMA R9, R2, R14, RZ ;  /* 0x0000000e02097223 */ /* 0x000fc800000000ff */
[----:B------:R-:W-:-:S04]  /*0fe0*/  FFMA R10, R11, R9, R2 ;  /* 0x000000090b0a7223 */ /* 0x000fc80000000002 */
[----:B------:R-:W-:-:S04]  /*0ff0*/  FFMA R9, R14, R10, R9 ;  /* 0x0000000a0e097223 */ /* 0x000fc80000000009 */
[----:B------:R-:W-:-:S04]  /*1000*/  FFMA R10, R11, R9, R2 ;  /* 0x000000090b0a7223 */ /* 0x000fc80000000002 */
[----:B------:R-:W-:-:S05]  /*1010*/  FFMA R2, R14, R10, R9 ;  /* 0x0000000a0e027223 */ /* 0x000fca0000000009 */
[----:B------:R-:W-:-:S04]  /*1020*/  SHF.R.U32.HI R3, RZ, 0x17, R2 ;  /* 0x00000017ff037819 */ /* 0x000fc80000011602 */
[----:B------:R-:W-:-:S04]  /*1030*/  LOP3.LUT R3, R3, 0xff, RZ, 0xc0, !PT ;  /* 0x000000ff03037812 */ /* 0x000fc800078ec0ff */
[----:B------:R-:W-:-:S05]  /*1040*/  IADD3 R11, PT, PT, R3, R8, RZ ;  /* 0x00000008030b7210 */ /* 0x000fca0007ffe0ff */
[----:B------:R-:W-:-:S05]  /*1050*/  VIADD R3, R11, 0xffffffff ;  /* 0xffffffff0b037836 */ /* 0x000fca0000000000 */
[----:B------:R-:W-:-:S13]  /*1060*/  ISETP.GE.U32.AND P0, PT, R3, 0xfe, PT ;  /* 0x000000fe0300780c */ /* 0x000fda0003f06070 */
[----:B------:R-:W-:Y:S05]  /*1070*/  @!P0 BRA `(.L_x_22) ;  /* 0x0000000000808947 */ /* 0x000fea0003800000 */
[----:B------:R-:W-:-:S13]  /*1080*/  ISETP.GT.AND P0, PT, R11, 0xfe, PT ;  /* 0x000000fe0b00780c */ /* 0x000fda0003f04270 */
[----:B------:R-:W-:Y:S05]  /*1090*/  @P0 BRA `(.L_x_23) ;  /* 0x00000000006c0947 */ /* 0x000fea0003800000 */
[----:B------:R-:W-:-:S13]  /*10a0*/  ISETP.GE.AND P0, PT, R11, 0x1, PT ;  /* 0x000000010b00780c */ /* 0x000fda0003f06270 */
[----:B------:R-:W-:Y:S05]  /*10b0*/  @P0 BRA `(.L_x_24) ;  /* 0x0000000000740947 */ /* 0x000fea0003800000 */
[----:B------:R-:W-:Y:S02]  /*10c0*/  ISETP.GE.AND P0, PT, R11, -0x18, PT ;  /* 0xffffffe80b00780c */ /* 0x000fe40003f06270 */
[----:B------:R-:W-:-:S11]  /*10d0*/  LOP3.LUT R2, R2, 0x80000000, RZ, 0xc0, !PT ;  /* 0x8000000002027812 */ /* 0x000fd600078ec0ff */
[----:B------:R-:W-:Y:S05]  /*10e0*/  @!P0 BRA `(.L_x_24) ;  /* 0x0000000000688947 */ /* 0x000fea0003800000 */
[CCC-:B------:R-:W-:Y:S01]  /*10f0*/  FFMA.RZ R3, R14.reuse, R10.reuse, R9.reuse ;  /* 0x0000000a0e037223 */ /* 0x1c0fe2000000c009 */
[CCC-:B------:R-:W-:Y:S01]  /*1100*/  FFMA.RM R8, R14.reuse, R10.reuse, R9.reuse ;  /* 0x0000000a0e087223 */ /* 0x1c0fe20000004009 */
[C---:B------:R-:W-:Y:S02]  /*1110*/  ISETP.NE.AND P2, PT, R11.reuse, RZ, PT ;  /* 0x000000ff0b00720c */ /* 0x040fe40003f45270 */
[----:B------:R-:W-:Y:S02]  /*1120*/  ISETP.NE.AND P1, PT, R11, RZ, PT ;  /* 0x000000ff0b00720c */ /* 0x000fe40003f25270 */
[----:B------:R-:W-:Y:S01]  /*1130*/  LOP3.LUT R7, R3, 0x7fffff, RZ, 0xc0, !PT ;  /* 0x007fffff03077812 */ /* 0x000fe200078ec0ff */
[----:B------:R-:W-:Y:S01]  /*1140*/  FFMA.RP R3, R14, R10, R9 ;  /* 0x0000000a0e037223 */ /* 0x000fe20000008009 */
[----:B------:R-:W-:Y:S02]  /*1150*/  VIADD R10, R11, 0x20 ;  /* 0x000000200b0a7836 */ /* 0x000fe40000000000 */
[----:B------:R-:W-:Y:S01]  /*1160*/  LOP3.LUT R7, R7, 0x800000, RZ, 0xfc, !PT ;  /* 0x0080000007077812 */ /* 0x000fe200078efcff */
[----:B------:R-:W-:Y:S01]  /*1170*/  IMAD.MOV R9, RZ, RZ, -R11 ;  /* 0x000000ffff097224 */ /* 0x000fe200078e0a0b */
[----:B------:R-:W-:-:S02]  /*1180*/  FSETP.NEU.FTZ.AND P0, PT, R3, R8, PT ;  /* 0x000000080300720b */ /* 0x000fc40003f1d000 */
[----:B------:R-:W-:Y:S02]  /*1190*/  SHF.L.U32 R10, R7, R10, RZ ;  /* 0x0000000a070a7219 */ /* 0x000fe400000006ff */
[----:B------:R-:W-:Y:S02]  /*11a0*/  SEL R8, R9, RZ, P2 ;  /* 0x000000ff09087207 */ /* 0x000fe40001000000 */
[----:B------:R-:W-:Y:S02]  /*11b0*/  ISETP.NE.AND P1, PT, R10, RZ, P1 ;  /* 0x000000ff0a00720c */ /* 0x000fe40000f25270 */
[----:B------:R-:W-:Y:S02]  /*11c0*/  SHF.R.U32.HI R8, RZ, R8, R7 ;  /* 0x00000008ff087219 */ /* 0x000fe40000011607 */
[----:B------:R-:W-:Y:S02]  /*11d0*/  PLOP3.LUT P0, PT, P0, P1, PT, 0xf8, 0x8f ;  /* 0x00000000008f781c */ /* 0x000fe40000703f70 */
[----:B------:R-:W-:-:S02]  /*11e0*/  SHF.R.U32.HI R10, RZ, 0x1, R8 ;  /* 0x00000001ff0a7819 */ /* 0x000fc40000011608 */
[----:B------:R-:W-:-:S04]  /*11f0*/  SEL R3, RZ, 0x1, !P0 ;  /* 0x00000001ff037807 */ /* 0x000fc80004000000 */
[----:B------:R-:W-:-:S04]  /*1200*/  LOP3.LUT R3, R3, 0x1, R10, 0xf8, !PT ;  /* 0x0000000103037812 */ /* 0x000fc800078ef80a */
[----:B------:R-:W-:-:S04]  /*1210*/  LOP3.LUT R3, R3, R8, RZ, 0xc0, !PT ;  /* 0x0000000803037212 */ /* 0x000fc800078ec0ff */
[----:B------:R-:W-:-:S04]  /*1220*/  IADD3 R3, PT, PT, R10, R3, RZ ;  /* 0x000000030a037210 */ /* 0x000fc80007ffe0ff */
[----:B------:R-:W-:Y:S01]  /*1230*/  LOP3.LUT R2, R3, R2, RZ, 0xfc, !PT ;  /* 0x0000000203027212 */ /* 0x000fe200078efcff */
[----:B------:R-:W-:Y:S06]  /*1240*/  BRA `(.L_x_24) ;  /* 0x0000000000107947 */ /* 0x000fec0003800000 */
.L_x_23:
[----:B------:R-:W-:-:S04]  /*1250*/  LOP3.LUT R2, R2, 0x80000000, RZ, 0xc0, !PT ;  /* 0x8000000002027812 */ /* 0x000fc800078ec0ff */
[----:B------:R-:W-:Y:S01]  /*1260*/  LOP3.LUT R2, R2, 0x7f800000, RZ, 0xfc, !PT ;  /* 0x7f80000002027812 */ /* 0x000fe200078efcff */
[----:B------:R-:W-:Y:S06]  /*1270*/  BRA `(.L_x_24) ;  /* 0x0000000000047947 */ /* 0x000fec0003800000 */
.L_x_22:
[----:B------:R-:W-:-:S07]  /*1280*/  IMAD R2, R8, 0x800000, R2 ;  /* 0x0080000008027824 */ /* 0x000fce00078e0202 */
.L_x_24:
[----:B------:R-:W-:Y:S05]  /*1290*/  BSYNC.RECONVERGENT B3 ;  /* 0x0000000000037941 */ /* 0x000fea0003800200 */
.L_x_21:
[----:B------:R-:W-:Y:S05]  /*12a0*/  BRA `(.L_x_25) ;  /* 0x0000000000207947 */ /* 0x000fea0003800000 */
.L_x_20:
[----:B------:R-:W-:-:S04]  /*12b0*/  LOP3.LUT R2, R3, 0x80000000, R2, 0x48, !PT ;  /* 0x8000000003027812 */ /* 0x000fc800078e4802 */
[----:B------:R-:W-:Y:S01]  /*12c0*/  LOP3.LUT R2, R2, 0x7f800000, RZ, 0xfc, !PT ;  /* 0x7f80000002027812 */ /* 0x000fe200078efcff */
[----:B------:R-:W-:Y:S06]  /*12d0*/  BRA `(.L_x_25) ;  /* 0x0000000000147947 */ /* 0x000fec0003800000 */
.L_x_19:
[----:B------:R-:W-:Y:S01]  /*12e0*/  LOP3.LUT R2, R3, 0x80000000, R2, 0x48, !PT ;  /* 0x8000000003027812 */ /* 0x000fe200078e4802 */
[----:B------:R-:W-:Y:S06]  /*12f0*/  BRA `(.L_x_25) ;  /* 0x00000000000c7947 */ /* 0x000fec0003800000 */
.L_x_18:
[----:B------:R-:W0:Y:S01]  /*1300*/  MUFU.RSQ R2, -QNAN ;  /* 0xffc0000000027908 */ /* 0x000e220000001400 */
[----:B------:R-:W-:Y:S05]  /*1310*/  BRA `(.L_x_25) ;  /* 0x0000000000047947 */ /* 0x000fea0003800000 */
.L_x_17:
[----:B------:R-:W-:-:S07]  /*1320*/  FADD.FTZ R2, R2, R3 ;  /* 0x0000000302027221 */ /* 0x000fce0000010000 */
.L_x_25:
[----:B------:R-:W-:Y:S05]  /*1330*/  BSYNC.RECONVERGENT B2 ;  /* 0x0000000000027941 */ /* 0x000fea0003800200 */
.L_x_15:
[----:B------:R-:W-:-:S04]  /*1340*/  IMAD.MOV.U32 R7, RZ, RZ, 0x0 ;  /* 0x00000000ff077424 */ /* 0x000fc800078e00ff */
[----:B0-----:R-:W-:Y:S05]  /*1350*/  RET.REL.NODEC R6 `(_Z21warpSpecializedKernelPfS_i) ;  /* 0xffffffec06287950 */ /* 0x001fea0003c3ffff */
.L_x_26:
[----:B------:R-:W-:-:S00]  /*1360*/  BRA `(.L_x_26) ;  /* 0xfffffffc00fc7947 */ /* 0x000fc0000383ffff */
[----:B------:R-:W-:-:S00]  /*1370*/  NOP ;  /* 0x0000000000007918 */ /* 0x000fc00000000000 */
        /* <DEDUP_REMOVED lines=8> */
.L_x_122:


//--------------------- .text._Z13uniformKernelPfS_i --------------------------
	.section	.text._Z13uniformKernelPfS_i,"ax",@progbits
	.align	128
        .global         _Z13uniformKernelPfS_i
        .type           _Z13uniformKernelPfS_i,@function
        .size           _Z13uniformKernelPfS_i,(.L_x_124 - _Z13uniformKernelPfS_i)
        .other          _Z13uniformKernelPfS_i,@"STO_CUDA_ENTRY STV_DEFAULT"
_Z13uniformKernelPfS_i:
.text._Z13uniformKernelPfS_i:
        /* <DEDUP_REMOVED lines=12> */
[----:B------:R-:W-:Y:S01]  /*00c0*/  IMAD.MOV.U32 R3, RZ, RZ, RZ ;  /* 0x000000ffff037224 */ /* 0x000fe200078e00ff */
[----:B------:R-:W-:-:S06]  /*00d0*/  UMOV UR4, URZ ;  /* 0x000000ff00047c82 */ /* 0x000fcc0008000000 */
.L_x_32:
[----:B------:R-:W-:Y:S01]  /*00e0*/  I2FP.F32.U32 R7, UR4 ;  /* 0x0000000400077c45 */ /* 0x000fe20008201000 */
[----:B------:R-:W-:Y:S04]  /*00f0*/  BSSY.RECONVERGENT B0, `(.L_x_27) ;  /* 0x000006b000007945 */ /* 0x000fe80003800200 */
[----:B-----5:R-:W-:-:S04]  /*0100*/  FMUL R0, R4, R7 ;  /* 0x0000000704007220 */ /* 0x020fc80000400000 */
[----:B------:R-:W-:-:S04]  /*0110*/  FMUL R0, R0, 0.0099999997764825820923 ;  /* 0x3c23d70a00007820 */ /* 0x000fc80000400000 */
[C---:B------:R-:W-:Y:S01]  /*0120*/  FMUL R6, R0.reuse, 0.63661974668502807617 ;  /* 0x3f22f98300067820 */ /* 0x040fe20000400000 */
[----:B------:R-:W-:-:S03]  /*0130*/  FSETP.GE.AND P0, PT, |R0|, 105615, PT ;  /* 0x47ce47800000780b */ /* 0x000fc60003f06200 */
[----:B------:R-:W1:Y:S02]  /*0140*/  F2I.NTZ R10, R6 ;  /* 0x00000006000a7305 */ /* 0x000e640000203100 */
[----:B-1----:R-:W-:-:S05]  /*0150*/  I2FP.F32.S32 R7, R10 ;  /* 0x0000000a00077245 */ /* 0x002fca0000201400 */
        /* <DEDUP_REMOVED lines=11> */
[----:B------:R-:W1:Y:S01]  /*0210*/  LDCU.64 UR10, c[0x4][URZ] ;  /* 0x01000000ff0a77ac */ /* 0x000e620008000a00 */
[----:B------:R-:W-:Y:S01]  /*0220*/  LOP3.LUT R17, R7, 0x80000000, RZ, 0xfc, !PT ;  /* 0x8000000007117812 */ /* 0x000fe200078efcff */
[----:B------:R-:W-:Y:S01]  /*0230*/  UMOV UR6, URZ ;  /* 0x000000ff00067c82 */ /* 0x000fe20008000000 */
[----:B------:R-:W-:-:S05]  /*0240*/  UMOV UR5, URZ ;  /* 0x000000ff00057c82 */ /* 0x000fca0008000000 */
.L_x_29:
[----:B-1----:R-:W-:Y:S02]  /*0250*/  IMAD.U32 R10, RZ, RZ, UR10 ;  /* 0x0000000aff0a7e24 */ /* 0x002fe4000f8e00ff */
        /* <DEDUP_REMOVED lines=11> */
[C---:B------:R-:W-:Y:S01]  /*0310*/  ISETP.EQ.AND P5, PT, R18.reuse, 0x14, PT ;  /* 0x000000141200780c */ /* 0x040fe20003fa2270 */
[----:B------:R-:W-:Y:S02]  /*0320*/  VIADD R18, R18, 0x4 ;  /* 0x0000000412127836 */ /* 0x000fe40000000000 */
[----:B--2---:R-:W-:-:S03]  /*0330*/  IMAD.WIDE.U32 R8, R8, R17, RZ ;  /* 0x0000001108087225 */ /* 0x004fc600078e00ff */
[----:B------:R-:W-:-:S04]  /*0340*/  IADD3 R7, P6, PT, R8, R6, RZ ;  /* 0x0000000608077210 */ /* 0x000fc80007fde0ff */
[----:B------:R-:W-:Y:S01]  /*0350*/  IADD3.X R6, PT, PT, R9, UR6, RZ, P6, !PT ;  /* 0x0000000609067c10 */ /* 0x000fe2000b7fe4ff */
[--C-:B0-----:R-:W-:Y:S01]  /*0360*/  @P0 IMAD.MOV.U32 R5, RZ, RZ, R7.reuse ;  /* 0x000000ffff050224 */ /* 0x101fe200078e0007 */
        /* <DEDUP_REMOVED lines=9> */
[----:B------:R-:W-:Y:S02]  /*0400*/  LOP3.LUT P6, RZ, R7, 0x1f, RZ, 0xc0, !PT ;  /* 0x0000001f07ff7812 */ /* 0x000fe400078cc0ff */
[----:B------:R-:W-:-:S04]  /*0410*/  IADD3 R8, PT, PT, R8, -0x80, RZ ;  /* 0xffffff8008087810 */ /* 0x000fc80007ffe0ff */
        /* <DEDUP_REMOVED lines=10> */
[----:B------:R-:W-:Y:S02]  /*04c0*/  @P4 IMAD.MOV.U32 R9, RZ, RZ, R5 ;  /* 0x000000ffff094224 */ /* 0x000fe400078e0005 */
[----:B------:R-:W-:Y:S01]  /*04d0*/  @P4 IMAD.MOV.U32 R8, RZ, RZ, R12 ;  /* 0x000000ffff084224 */ /* 0x000fe200078e000c */
[----:B------:R-:W-:Y:S01]  /*04e0*/  ISETP.EQ.AND P4, PT, R11, 0x4, PT ;  /* 0x000000040b00780c */ /* 0x000fe20003f82270 */
[--C-:B------:R-:W-:Y:S01]  /*04f0*/  @P2 IMAD.MOV.U32 R8, RZ, RZ, R13.reuse ;  /* 0x000000ffff082224 */ /* 0x100fe200078e000d */
[----:B------:R-:W-:Y:S01]  /*0500*/  @P2 MOV R9, R12 ;  /* 0x0000000c00092202 */ /* 0x000fe20000000f00 */
[----:B------:R-:W-:Y:S01]  /*0510*/  @P1 IMAD.MOV.U32 R8, RZ, RZ, R14 ;  /* 0x000000ffff081224 */ /* 0x000fe200078e000e */
[----:B------:R-:W-:Y:S01]  /*0520*/  @P0 MOV R8, R15 ;  /* 0x0000000f00080202 */ /* 0x000fe20000000f00 */
[----:B------:R-:W-:-:S02]  /*0530*/  @P1 IMAD.MOV.U32 R9, RZ, RZ, R13 ;  /* 0x000000ffff091224 */ /* 0x000fc400078e000d */
[----:B------:R-:W-:Y:S02]  /*0540*/  @P0 IMAD.MOV.U32 R9, RZ, RZ, R14 ;  /* 0x000000ffff090224 */ /* 0x000fe400078e000e */
[----:B------:R-:W-:Y:S02]  /*0550*/  @P3 IMAD.MOV.U32 R8, RZ, RZ, R16 ;  /* 0x000000ffff083224 */ /* 0x000fe400078e0010 */
[----:B------:R-:W-:Y:S02]  /*0560*/  @P5 IMAD.MOV.U32 R8, RZ, RZ, R6 ;  /* 0x000000ffff085224 */ /* 0x000fe400078e0006 */
[----:B------:R-:W-:Y:S02]  /*0570*/  @P3 IMAD.MOV.U32 R9, RZ, RZ, R15 ;  /* 0x000000ffff093224 */ /* 0x000fe400078e000f */
[----:B------:R-:W-:Y:S01]  /*0580*/  @P5 IMAD.MOV.U32 R9, RZ, RZ, R16 ;  /* 0x000000ffff095224 */ /* 0x000fe200078e0010 */
[----:B------:R-:W-:Y:S01]  /*0590*/  @P4 MOV R9, R6 ;  /* 0x0000000600094202 */ /* 0x000fe20000000f00 */
        /* <DEDUP_REMOVED lines=13> */
.L_x_31:
[----:B------:R-:W-:Y:S05]  /*0670*/  BSYNC.RECONVERGENT B1 ;  /* 0x0000000000017941 */ /* 0x000fea0003800200 */
.L_x_30:
        /* <DEDUP_REMOVED lines=9> */
[----:B------:R-:W0:Y:S01]  /*0710*/  I2F.F64.S64 R6, R8 ;  /* 0x0000000800067312 */ /* 0x000e220000301c00 */
[C---:B------:R-:W-:Y:S02]  /*0720*/  LOP3.LUT R0, R11.reuse, R0, RZ, 0x3c, !PT ;  /* 0x000000000b007212 */ /* 0x040fe400078e3cff */
[----:B------:R-:W-:Y:S02]  /*0730*/  LEA.HI R10, R11, R10, RZ, 0x1 ;  /* 0x0000000a0b0a7211 */ /* 0x000fe400078f08ff */
[----:B------:R-:W-:-:S03]  /*0740*/  ISETP.GE.AND P1, PT, R0, RZ, PT ;  /* 0x000000ff0000720c */ /* 0x000fc60003f26270 */
[----:B------:R-:W-:-:S04]  /*0750*/  IMAD.MOV R0, RZ, RZ, -R10 ;  /* 0x000000ffff007224 */ /* 0x000fc800078e0a0a */
[----:B------:R-:W-:Y:S01]  /*0760*/  @!P0 IMAD.MOV.U32 R10, RZ, RZ, R0 ;  /* 0x000000ffff0a8224 */ /* 0x000fe200078e0000 */
[----:B0-----:R-:W-:-:S10]  /*0770*/  DMUL R6, R6, UR6 ;  /* 0x0000000606067c28 */ /* 0x001fd40008000000 */
[----:B------:R-:W0:Y:S02]  /*0780*/  F2F.F32.F64 R6, R6 ;  /* 0x0000000600067310 */ /* 0x000e240000301000 */
[----:B0-----:R-:W-:-:S07]  /*0790*/  FSEL R8, -R6, R6, !P1 ;  /* 0x0000000606087208 */ /* 0x001fce0004800100 */
.L_x_28:
[----:B------:R-:W-:Y:S05]  /*07a0*/  BSYNC.RECONVERGENT B0 ;  /* 0x0000000000007941 */ /* 0x000fea0003800200 */
.L_x_27:
[----:B------:R-:W-:Y:S01]  /*07b0*/  MOV R0, 0x37cbac00 ;  /* 0x37cbac0000007802 */ /* 0x000fe20000000f00 */
[----:B------:R-:W-:Y:S01]  /*07c0*/  FMUL R7, R8, R8 ;  /* 0x0000000808077220 */ /* 0x000fe20000400000 */
[C---:B------:R-:W-:Y:S01]  /*07d0*/  LOP3.LUT R6, R10.reuse, 0x1, RZ, 0xc0, !PT ;  /* 0x000000010a067812 */ /* 0x040fe200078ec0ff */
[----:B------:R-:W-:Y:S01]  /*07e0*/  IMAD.MOV.U32 R18, RZ, RZ, 0x3d2aaabb ;  /* 0x3d2aaabbff127424 */ /* 0x000fe200078e00ff */
[----:B------:R-:W-:Y:S01]  /*07f0*/  LOP3.LUT P1, RZ, R10, 0x2, RZ, 0xc0, !PT ;  /* 0x000000020aff7812 */ /* 0x000fe2000782c0ff */
[----:B------:R-:W-:Y:S01]  /*0800*/  FFMA R0, R7, R0, -0.0013887860113754868507 ;  /* 0xbab607ed07007423 */ /* 0x000fe20000000000 */
[----:B------:R-:W-:Y:S01]  /*0810*/  ISETP.NE.U32.AND P0, PT, R6, 0x1, PT ;  /* 0x000000010600780c */ /* 0x000fe20003f05070 */
[----:B------:R-:W-:Y:S01]  /*0820*/  IMAD.MOV.U32 R11, RZ, RZ, 0x3effffff ;  /* 0x3effffffff0b7424 */ /* 0x000fe200078e00ff */
[----:B------:R-:W-:Y:S02]  /*0830*/  UIADD3 UR4, UPT, UPT, UR4, 0x1, URZ ;  /* 0x0000000104047890 */ /* 0x000fe4000fffe0ff */
[----:B------:R-:W-:-:S02]  /*0840*/  FSEL R6, R0, -0.00019574658654164522886, !P0 ;  /* 0xb94d415300067808 */ /* 0x000fc40004000000 */
[----:B------:R-:W-:Y:S01]  /*0850*/  FSEL R18, R18, 0.0083327032625675201416, !P0 ;  /* 0x3c0885e412127808 */ /* 0x000fe20004000000 */
[----:B------:R-:W-:Y:S01]  /*0860*/  UISETP.NE.AND UP0, UPT, UR4, 0x32, UPT ;  /* 0x000000320400788c */ /* 0x000fe2000bf05270 */
[----:B------:R-:W-:Y:S02]  /*0870*/  FSEL R0, R8, 1, P0 ;  /* 0x3f80000008007808 */ /* 0x000fe40000000000 */
[----:B------:R-:W-:Y:S01]  /*0880*/  FSEL R11, -R11, -0.16666662693023681641, !P0 ;  /* 0xbe2aaaa80b0b7808 */ /* 0x000fe20004000100 */
[C---:B------:R-:W-:Y:S02]  /*0890*/  FFMA R6, R7.reuse, R6, R18 ;  /* 0x0000000607067223 */ /* 0x040fe40000000012 */
[C---:B------:R-:W-:Y:S02]  /*08a0*/  FFMA R9, R7.reuse, R0, RZ ;  /* 0x0000000007097223 */ /* 0x040fe400000000ff */
[----:B------:R-:W-:-:S04]  /*08b0*/  FFMA R6, R7, R6, R11 ;  /* 0x0000000607067223 */ /* 0x000fc8000000000b */
[----:B------:R-:W-:-:S04]  /*08c0*/  FFMA R0, R9, R6, R0 ;  /* 0x0000000609007223 */ /* 0x000fc80000000000 */
[----:B------:R-:W-:-:S04]  /*08d0*/  @P1 FADD R0, RZ, -R0 ;  /* 0x80000000ff001221 */ /* 0x000fc80000000000 */
[----:B------:R-:W-:Y:S01]  /*08e0*/  FADD R3, R0, R3 ;  /* 0x0000000300037221 */ /* 0x000fe20000000000 */
[----:B------:R-:W-:Y:S06]  /*08f0*/  BRA.U UP0, `(.L_x_32) ;  /* 0xfffffff500f87547 */ /* 0x000fec000b83ffff */
[----:B0-----:R-:W0:Y:S02]  /*0900*/  LDC.64 R4, c[0x0][0x388] ;  /* 0x0000e200ff047b82 */ /* 0x001e240000000a00 */
[----:B0-----:R-:W-:-:S05]  /*0910*/  IMAD.WIDE R4, R2, 0x4, R4 ;  /* 0x0000000402047825 */ /* 0x001fca00078e0204 */
[----:B------:R-:W-:Y:S01]  /*0920*/  STG.E desc[UR8][R4.64], R3 ;  /* 0x0000000304007986 */ /* 0x000fe2000c101908 */
[----:B------:R-:W-:Y:S05]  /*0930*/  EXIT ;  /* 0x000000000000794d */ /* 0x000fea0003800000 */
.L_x_33:
        /* <DEDUP_REMOVED lines=12> */
.L_x_124:


//--------------------- .text._Z23persistentThreadsKernelPfS_PiP9WorkQueuei --------------------------
	.section	.text._Z23persistentThreadsKernelPfS_PiP9WorkQueuei,"ax",@progbits
	.align	128
        .global         _Z23persistentThreadsKernelPfS_PiP9WorkQueuei
        .type           _Z23persistentThreadsKernelPfS_PiP9WorkQueuei,@function
        .size           _Z23persistentThreadsKernelPfS_PiP9WorkQueuei,(.L_x_125 - _Z23persistentThreadsKernelPfS_PiP9WorkQueuei)
        .other          _Z23persistentThreadsKernelPfS_PiP9WorkQueuei,@"STO_CUDA_ENTRY STV_DEFAULT"
_Z23persistentThreadsKernelPfS_PiP9WorkQueuei:
.text._Z23persistentThreadsKernelPfS_PiP9WorkQueuei:
[----:B------:R-:W-:Y:S01]  /*0000*/  LDC R1, c[0x0][0x37c] ;  /* 0x0000df00ff017b82 */ /* 0x000fe20000000800 */
[----:B------:R-:W0:Y:S01]  /*0010*/  S2R R3, SR_LANEID ;  /* 0x0000000000037919 */ /* 0x000e220000000000 */
[----:B------:R-:W1:Y:S01]  /*0020*/  LDCU.64 UR4, c[0x0][0x398] ;  /* 0x00007300ff0477ac */ /* 0x000e620008000a00 */
[----:B------:R-:W-:Y:S01]  /*0030*/  VOTEU.ANY UR8, UPT, PT ;  /* 0x0000000000087886 */ /* 0x000fe200038e0100 */
[----:B------:R-:W2:Y:S01]  /*0040*/  LDCU.64 UR6, c[0x0][0x358] ;  /* 0x00006b00ff0677ac */ /* 0x000ea20008000a00 */
[----:B------:R-:W0:Y:S08]  /*0050*/  FLO.U32 R0, UR8 ;  /* 0x0000000800007d00 */ /* 0x000e3000080e0000 */
[----:B------:R-:W2:Y:S01]  /*0060*/  POPC R7, UR8 ;  /* 0x0000000800077d09 */ /* 0x000ea20008000000 */
[----:B-1----:R-:W-:-:S04]  /*0070*/  UIADD3 UR4, UP0, UPT, UR4, 0x1000, URZ ;  /* 0x0000100004047890 */ /* 0x002fc8000ff1e0ff */
[----:B------:R-:W-:Y:S02]  /*0080*/  UIADD3.X UR5, UPT, UPT, URZ, UR5, URZ, UP0, !UPT ;  /* 0x00000005ff057290 */ /* 0x000fe400087fe4ff */
[----:B------:R-:W-:Y:S01]  /*0090*/  IMAD.U32 R2, RZ, RZ, UR4 ;  /* 0x00000004ff027e24 */ /* 0x000fe2000f8e00ff */
[----:B------:R-:W1:Y:S04]  /*00a0*/  S2R R4, SR_LTMASK ;  /* 0x0000000000047919 */ /* 0x000e680000003900 */
[----:B------:R-:W3:Y:S01]  /*00b0*/  LDCU UR4, c[0x0][0x3a0] ;  /* 0x00007400ff0477ac */ /* 0x000ee20008000800 */
[----:B0-----:R-:W-:Y:S01]  /*00c0*/  ISETP.EQ.U32.AND P0, PT, R0, R3, PT ;  /* 0x000000030000720c */ /* 0x001fe20003f02070 */
[----:B------:R-:W-:-:S12]  /*00d0*/  IMAD.U32 R3, RZ, RZ, UR5 ;  /* 0x00000005ff037e24 */ /* 0x000fd8000f8e00ff */
[----:B--2---:R-:W2:Y:S01]  /*00e0*/  @P0 ATOMG.E.ADD.STRONG.GPU PT, R7, desc[UR6][R2.64], R7 ;  /* 0x80000007020709a8 */ /* 0x004ea200081ef106 */
[----:B-1----:R-:W-:-:S06]  /*00f0*/  LOP3.LUT R4, R4, UR8, RZ, 0xc0, !PT ;  /* 0x0000000804047c12 */ /* 0x002fcc000f8ec0ff */
[----:B------:R-:W0:Y:S01]  /*0100*/  POPC R4, R4 ;  /* 0x0000000400047309 */ /* 0x000e220000000000 */
[----:B--2---:R-:W0:Y:S02]  /*0110*/  SHFL.IDX PT, R5, R7, R0, 0x1f ;  /* 0x00001f0007057589 */ /* 0x004e2400000e0000 */
[----:B0-----:R-:W-:-:S05]  /*0120*/  IMAD.IADD R5, R5, 0x1, R4 ;  /* 0x0000000105057824 */ /* 0x001fca00078e0204 */
[----:B------:R-:W-:-:S04]  /*0130*/  ISETP.NE.AND P0, PT, R5, -0x1, PT ;  /* 0xffffffff0500780c */ /* 0x000fc80003f05270 */
[----:B---3--:R-:W-:-:S13]  /*0140*/  ISETP.GE.OR P0, PT, R5, UR4, !P0 ;  /* 0x0000000405007c0c */ /* 0x008fda000c706670 */
[----:B------:R-:W-:Y:S05]  /*0150*/  @P0 EXIT ;  /* 0x000000000000094d */ /* 0x000fea0003800000 */
.L_x_42:
[----:B------:R-:W0:Y:S08]  /*0160*/  LDC.64 R10, c[0x0][0x390] ;  /* 0x0000e400ff0a7b82 */ /* 0x000e300000000a00 */
[----:B------:R-:W1:Y:S01]  /*0170*/  LDC.64 R8, c[0x0][0x380] ;  /* 0x0000e000ff087b82 */ /* 0x000e620000000a00 */
[----:B0-----:R-:W-:-:S05]  /*0180*/  IMAD.WIDE R10, R5, 0x4, R10 ;  /* 0x00000004050a7825 */ /* 0x001fca00078e020a */
[----:B------:R-:W2:Y:S01]  /*0190*/  LDG.E R6, desc[UR6][R10.64] ;  /* 0x000000060a067981 */ /* 0x000ea2000c1e1900 */
[----:B-1----:R-:W-:-:S05]  /*01a0*/  IMAD.WIDE R8, R5, 0x4, R8 ;  /* 0x0000000405087825 */ /* 0x002fca00078e0208 */
[----:B------:R0:W5:Y:S01]  /*01b0*/  LDG.E R7, desc[UR6][R8.64] ;  /* 0x0000000608077981 */ /* 0x000162000c1e1900 */
[----:B------:R-:W-:Y:S05]  /*01c0*/  YIELD ;  /* 0x0000000000007946 */ /* 0x000fea0003800000 */
[----:B------:R-:W-:Y:S01]  /*01d0*/  BSSY.RECONVERGENT B0, `(.L_x_34) ;  /* 0x0000083000007945 */ /* 0x000fe20003800200 */
[----:B--2---:R-:W-:-:S13]  /*01e0*/  ISETP.GE.AND P0, PT, R6, 0x1, PT ;  /* 0x000000010600780c */ /* 0x004fda0003f06270 */
[----:B0-----:R-:W-:Y:S05]  /*01f0*/  @!P0 BRA `(.L_x_35) ;  /* 0x0000000800008947 */ /* 0x001fea0003800000 */
[----:B------:R-:W-:-:S07]  /*0200*/  IMAD.MOV.U32 R9, RZ, RZ, RZ ;  /* 0x000000ffff097224 */ /* 0x000fce00078e00ff */
.L_x_41:
[C---:B-----5:R-:W-:Y:S01]  /*0210*/  FMUL R0, R7.reuse, 0.63661974668502807617 ;  /* 0x3f22f98307007820 */ /* 0x060fe20000400000 */
[----:B------:R-:W-:Y:S01]  /*0220*/  FSETP.GE.AND P0, PT, |R7|, 105615, PT ;  /* 0x47ce47800700780b */ /* 0x000fe20003f06200 */
[----:B------:R-:W-:Y:S04]  /*0230*/  BSSY.RECONVERGENT B1, `(.L_x_36) ;  /* 0x0000066000017945 */ /* 0x000fe80003800200 */
        /* <DEDUP_REMOVED lines=17> */
.L_x_38:
        /* <DEDUP_REMOVED lines=37> */
[----:B------:R-:W-:Y:S02]  /*05a0*/  @P3 MOV R8, R4 ;  /* 0x0000000400083202 */ /* 0x000fe40000000f00 */
[C---:B------:R-:W-:Y:S01]  /*05b0*/  ISETP.EQ.AND P3, PT, R13.reuse, -0x4, PT ;  /* 0xfffffffc0d00780c */ /* 0x040fe20003f62270 */
[----:B------:R-:W-:Y:S02]  /*05c0*/  @P4 IMAD.MOV.U32 R11, RZ, RZ, R4 ;  /* 0x000000ffff0b4224 */ /* 0x000fe400078e0004 */
[--C-:B------:R-:W-:Y:S01]  /*05d0*/  @P4 IMAD.MOV.U32 R8, RZ, RZ, R15.reuse ;  /* 0x000000ffff084224 */ /* 0x100fe200078e000f */
[----:B------:R-:W-:Y:S01]  /*05e0*/  ISETP.EQ.AND P4, PT, R13, 0x4, PT ;  /* 0x000000040d00780c */ /* 0x000fe20003f82270 */
[----:B------:R-:W-:Y:S02]  /*05f0*/  @P2 IMAD.MOV.U32 R11, RZ, RZ, R15 ;  /* 0x000000ffff0b2224 */ /* 0x000fe400078e000f */
[--C-:B------:R-:W-:Y:S01]  /*0600*/  @P2 IMAD.MOV.U32 R8, RZ, RZ, R16.reuse ;  /* 0x000000ffff082224 */ /* 0x100fe200078e0010 */
[----:B------:R-:W-:Y:S01]  /*0610*/  @P1 MOV R8, R17 ;  /* 0x0000001100081202 */ /* 0x000fe20000000f00 */
[----:B------:R-:W-:-:S02]  /*0620*/  @P1 IMAD.MOV.U32 R11, RZ, RZ, R16 ;  /* 0x000000ffff0b1224 */ /* 0x000fc400078e0010 */
[----:B------:R-:W-:Y:S02]  /*0630*/  @P0 IMAD.MOV.U32 R11, RZ, RZ, R17 ;  /* 0x000000ffff0b0224 */ /* 0x000fe400078e0011 */
[--C-:B------:R-:W-:Y:S02]  /*0640*/  @P0 IMAD.MOV.U32 R8, RZ, RZ, R18.reuse ;  /* 0x000000ffff080224 */ /* 0x100fe400078e0012 */
[----:B------:R-:W-:Y:S02]  /*0650*/  @P3 IMAD.MOV.U32 R11, RZ, RZ, R18 ;  /* 0x000000ffff0b3224 */ /* 0x000fe400078e0012 */
[--C-:B------:R-:W-:Y:S01]  /*0660*/  @P3 IMAD.MOV.U32 R8, RZ, RZ, R14.reuse ;  /* 0x000000ffff083224 */ /* 0x100fe200078e000e */
[----:B------:R-:W-:Y:S01]  /*0670*/  @P5 MOV R8, R0 ;  /* 0x0000000000085202 */ /* 0x000fe20000000f00 */
[----:B------:R-:W-:Y:S02]  /*0680*/  @P5 IMAD.MOV.U32 R11, RZ, RZ, R14 ;  /* 0x000000ffff0b5224 */ /* 0x000fe400078e000e */
[----:B------:R-:W-:Y:S01]  /*0690*/  @P4 IMAD.MOV.U32 R11, RZ, RZ, R0 ;  /* 0x000000ffff0b4224 */ /* 0x000fe200078e0000 */
[----:B------:R-:W-:Y:S06]  /*06a0*/  @!P6 BRA `(.L_x_40) ;  /* 0x00000000002ce947 */ /* 0x000fec0003800000 */
[----:B------:R-:W-:Y:S01]  /*06b0*/  @P2 IMAD.MOV.U32 R12, RZ, RZ, R4 ;  /* 0x000000ffff0c2224 */ /* 0x000fe200078e0004 */
[----:B------:R-:W-:Y:S01]  /*06c0*/  LOP3.LUT R10, R10, 0x1f, RZ, 0xc0, !PT ;  /* 0x0000001f0a0a7812 */ /* 0x000fe200078ec0ff */
[----:B------:R-:W-:Y:S02]  /*06d0*/  @P1 IMAD.MOV.U32 R12, RZ, RZ, R15 ;  /* 0x000000ffff0c1224 */ /* 0x000fe400078e000f */
[----:B------:R-:W-:Y:S01]  /*06e0*/  @P0 IMAD.MOV.U32 R12, RZ, RZ, R16 ;  /* 0x000000ffff0c0224 */ /* 0x000fe200078e0010 */
[----:B------:R-:W-:Y:S01]  /*06f0*/  ISETP.EQ.AND P0, PT, R13, 0x8, PT ;  /* 0x000000080d00780c */ /* 0x000fe20003f02270 */
[----:B------:R-:W-:Y:S01]  /*0700*/  @P3 IMAD.MOV.U32 R12, RZ, RZ, R17 ;  /* 0x000000ffff0c3224 */ /* 0x000fe200078e0011 */
[----:B------:R-:W-:Y:S01]  /*0710*/  @P5 MOV R12, R18 ;  /* 0x00000012000c5202 */ /* 0x000fe20000000f00 */
[----:B------:R-:W-:Y:S01]  /*0720*/  @P4 IMAD.MOV.U32 R12, RZ, RZ, R14 ;  /* 0x000000ffff0c4224 */ /* 0x000fe200078e000e */
[----:B------:R-:W-:-:S09]  /*0730*/  SHF.L.W.U32.HI R8, R11, R10, R8 ;  /* 0x0000000a0b087219 */ /* 0x000fd20000010e08 */
[----:B------:R-:W-:-:S05]  /*0740*/  @P0 IMAD.MOV.U32 R12, RZ, RZ, R0 ;  /* 0x000000ffff0c0224 */ /* 0x000fca00078e0000 */
[----:B------:R-:W-:-:S07]  /*0750*/  SHF.L.W.U32.HI R11, R12, R10, R11 ;  /* 0x0000000a0c0b7219 */ /* 0x000fce0000010e0b */
.L_x_40:
[----:B------:R-:W-:Y:S05]  /*0760*/  BSYNC.RECONVERGENT B2 ;  /* 0x0000000000027941 */ /* 0x000fea0003800200 */
.L_x_39:
        /* <DEDUP_REMOVED lines=18> */
.L_x_37:
[----:B------:R-:W-:Y:S05]  /*0890*/  BSYNC.RECONVERGENT B1 ;  /* 0x0000000000017941 */ /* 0x000fea0003800200 */
.L_x_36:
        /* <DEDUP_REMOVED lines=14> */
[----:B------:R-:W-:Y:S01]  /*0980*/  ISETP.NE.AND P0, PT, R9, R6, PT ;  /* 0x000000060900720c */ /* 0x000fe20003f05270 */
[C---:B------:R-:W-:Y:S02]  /*0990*/  FFMA R13, R11.reuse, R0, RZ ;  /* 0x000000000b0d7223 */ /* 0x040fe400000000ff */
[----:B------:R-:W-:-:S04]  /*09a0*/  FFMA R10, R11, R10, R19 ;  /* 0x0000000a0b0a7223 */ /* 0x000fc80000000013 */
[----:B------:R-:W-:-:S04]  /*09b0*/  FFMA R0, R13, R10, R0 ;  /* 0x0000000a0d007223 */ /* 0x000fc80000000000 */
[----:B------:R-:W-:-:S04]  /*09c0*/  @P1 FADD R0, RZ, -R0 ;  /* 0x80000000ff001221 */ /* 0x000fc80000000000 */
[----:B------:R-:W-:-:S04]  /*09d0*/  FMUL R0, R0, 0.10000000149011611938 ;  /* 0x3dcccccd00007820 */ /* 0x000fc80000400000 */
[----:B------:R-:W-:Y:S01]  /*09e0*/  FFMA R7, R7, 0.89999997615814208984, R0 ;  /* 0x3f66666607077823 */ /* 0x000fe20000000000 */
[----:B------:R-:W-:Y:S06]  /*09f0*/  @P0 BRA `(.L_x_41) ;  /* 0xfffffff800040947 */ /* 0x000fec000383ffff */
.L_x_35:
[----:B------:R-:W-:Y:S05]  /*0a00*/  BSYNC.RECONVERGENT B0 ;  /* 0x0000000000007941 */ /* 0x000fea0003800200 */
.L_x_34:
[----:B------:R-:W0:Y:S01]  /*0a10*/  S2R R13, SR_LANEID ;  /* 0x00000000000d7919 */ /* 0x000e220000000000 */
[----:B------:R-:W-:Y:S01]  /*0a20*/  VOTEU.ANY UR4, UPT, PT ;  /* 0x0000000000047886 */ /* 0x000fe200038e0100 */
[----:B------:R-:W1:Y:S01]  /*0a30*/  LDC.64 R8, c[0x0][0x388] ;  /* 0x0000e200ff087b82 */ /* 0x000e620000000a00 */
[----:B------:R-:W0:Y:S08]  /*0a40*/  FLO.U32 R0, UR4 ;  /* 0x0000000400007d00 */ /* 0x000e3000080e0000 */
[----:B------:R-:W2:Y:S01]  /*0a50*/  POPC R11, UR4 ;  /* 0x00000004000b7d09 */ /* 0x000ea20008000000 */
[----:B-1----:R-:W-:-:S05]  /*0a60*/  IMAD.WIDE R8, R5, 0x4, R8 ;  /* 0x0000000405087825 */ /* 0x002fca00078e0208 */
[----:B-----5:R-:W-:Y:S01]  /*0a70*/  STG.E desc[UR6][R8.64], R7 ;  /* 0x0000000708007986 */ /* 0x020fe2000c101906 */
[----:B0-----:R-:W-:-:S13]  /*0a80*/  ISETP.EQ.U32.AND P0, PT, R0, R13, PT ;  /* 0x0000000d0000720c */ /* 0x001fda0003f02070 */
[----:B--2---:R-:W2:Y:S01]  /*0a90*/  @P0 ATOMG.E.ADD.STRONG.GPU PT, R11, desc[UR6][R2.64], R11 ;  /* 0x8000000b020b09a8 */ /* 0x004ea200081ef106 */
[----:B------:R-:W0:Y:S02]  /*0aa0*/  S2R R6, SR_LTMASK ;  /* 0x0000000000067919 */ /* 0x000e240000003900 */
[----:B0-----:R-:W-:Y:S01]  /*0ab0*/  LOP3.LUT R6, R6, UR4, RZ, 0xc0, !PT ;  /* 0x0000000406067c12 */ /* 0x001fe2000f8ec0ff */
[----:B------:R-:W0:Y:S03]  /*0ac0*/  LDCU UR4, c[0x0][0x3a0] ;  /* 0x00007400ff0477ac */ /* 0x000e260008000800 */
[----:B------:R-:W1:Y:S01]  /*0ad0*/  POPC R5, R6 ;  /* 0x0000000600057309 */ /* 0x000e620000000000 */
[----:B--2---:R-:W1:Y:S02]  /*0ae0*/  SHFL.IDX PT, R0, R11, R0, 0x1f ;  /* 0x00001f000b007589 */ /* 0x004e6400000e0000 */
[----:B-1----:R-:W-:-:S05]  /*0af0*/  IMAD.IADD R5, R0, 0x1, R5 ;  /* 0x0000000100057824 */ /* 0x002fca00078e0205 */
[C---:B------:R-:W-:Y:S02]  /*0b00*/  ISETP.NE.AND P0, PT, R5.reuse, -0x1, PT ;  /* 0xffffffff0500780c */ /* 0x040fe40003f05270 */
[----:B0-----:R-:W-:-:S13]  /*0b10*/  ISETP.LT.AND P1, PT, R5, UR4, PT ;  /* 0x0000000405007c0c */ /* 0x001fda000bf21270 */
[----:B------:R-:W-:Y:S05]  /*0b20*/  @P0 BRA P1, `(.L_x_42) ;  /* 0xfffffff4008c0947 */ /* 0x000fea000083ffff */
[----:B------:R-:W-:Y:S05]  /*0b30*/  EXIT ;  /* 0x000000000000794d */ /* 0x000fea0003800000 */
.L_x_43:
        /* <DEDUP_REMOVED lines=12> */
.L_x_125:


//--------------------- .text._Z17traditionalKernelPfS_Pii --------------------------
	.section	.text._Z17traditionalKernelPfS_Pii,"ax",@progbits
	.align	128
        .global         _Z17traditionalKernelPfS_Pii
        .type           _Z17traditionalKernelPfS_Pii,@function
        .size           _Z17traditionalKernelPfS_Pii,(.L_x_126 - _Z17traditionalKernelPfS_Pii)
        .other          _Z17traditionalKernelPfS_Pii,@"STO_CUDA_ENTRY STV_DEFAULT"
_Z17traditionalKernelPfS_Pii:
.text._Z17traditionalKernelPfS_Pii:
        /* <DEDUP_REMOVED lines=9> */
[----:B------:R-:W1:Y:S07]  /*0090*/  LDCU.64 UR6, c[0x0][0x358] ;  /* 0x00006b00ff0677ac */ /* 0x000e6e0008000a00 */
[----:B------:R-:W2:Y:S01]  /*00a0*/  LDC.64 R6, c[0x0][0x380] ;  /* 0x0000e000ff067b82 */ /* 0x000ea20000000a00 */
[----:B0-----:R-:W-:-:S06]  /*00b0*/  IMAD.WIDE R4, R2, 0x4, R4 ;  /* 0x0000000402047825 */ /* 0x001fcc00078e0204 */
[----:B-1----:R-:W3:Y:S01]  /*00c0*/  LDG.E R4, desc[UR6][R4.64] ;  /* 0x0000000604047981 */ /* 0x002ee2000c1e1900 */
[----:B--2---:R-:W-:-:S05]  /*00d0*/  IMAD.WIDE R6, R2, 0x4, R6 ;  /* 0x0000000402067825 */ /* 0x004fca00078e0206 */
[----:B------:R0:W5:Y:S01]  /*00e0*/  LDG.E R3, desc[UR6][R6.64] ;  /* 0x0000000606037981 */ /* 0x000162000c1e1900 */
[----:B------:R-:W-:Y:S01]  /*00f0*/  BSSY.RECONVERGENT B0, `(.L_x_44) ;  /* 0x0000084000007945 */ /* 0x000fe20003800200 */
[----:B---3--:R-:W-:-:S13]  /*0100*/  ISETP.GE.AND P0, PT, R4, 0x1, PT ;  /* 0x000000010400780c */ /* 0x008fda0003f06270 */
[----:B0-----:R-:W-:Y:S05]  /*0110*/  @!P0 BRA `(.L_x_45) ;  /* 0x0000000800048947 */ /* 0x001fea0003800000 */
[----:B------:R-:W-:-:S07]  /*0120*/  IMAD.MOV.U32 R5, RZ, RZ, RZ ;  /* 0x000000ffff057224 */ /* 0x000fce00078e00ff */
.L_x_51:
        /* <DEDUP_REMOVED lines=13> */
[----:B------:R-:W-:Y:S01]  /*0200*/  IMAD.SHL.U32 R7, R3, 0x100, RZ ;  /* 0x0000010003077824 */ /* 0x000fe200078e00ff */
[----:B------:R-:W0:Y:S01]  /*0210*/  LDCU.64 UR8, c[0x4][URZ] ;  /* 0x01000000ff0877ac */ /* 0x000e220008000a00 */
[----:B------:R-:W-:Y:S02]  /*0220*/  IMAD.MOV.U32 R0, RZ, RZ, RZ ;  /* 0x000000ffff007224 */ /* 0x000fe400078e00ff */
[----:B------:R-:W-:Y:S01]  /*0230*/  IMAD.MOV.U32 R18, RZ, RZ, RZ ;  /* 0x000000ffff127224 */ /* 0x000fe200078e00ff */
[----:B------:R-:W-:Y:S01]  /*0240*/  LOP3.LUT R17, R7, 0x80000000, RZ, 0xfc, !PT ;  /* 0x8000000007117812 */ /* 0x000fe200078efcff */
[----:B------:R-:W-:Y:S01]  /*0250*/  UMOV UR5, URZ ;  /* 0x000000ff00057c82 */ /* 0x000fe20008000000 */
[----:B------:R-:W-:-:S05]  /*0260*/  UMOV UR4, URZ ;  /* 0x000000ff00047c82 */ /* 0x000fca0008000000 */
.L_x_48:
[----:B0-----:R-:W-:Y:S01]  /*0270*/  MOV R10, UR8 ;  /* 0x00000008000a7c02 */ /* 0x001fe20008000f00 */
        /* <DEDUP_REMOVED lines=28> */
[----:B------:R-:W-:-:S04]  /*0440*/  SHF.R.U32.HI R8, RZ, 0x5, R8 ;  /* 0x00000005ff087819 */ /* 0x000fc80000011608 */
[----:B------:R-:W-:-:S04]  /*0450*/  LEA R10, -R8, RZ, 0x2 ;  /* 0x000000ff080a7211 */ /* 0x000fc800078e11ff */
        /* <DEDUP_REMOVED lines=9> */
[--C-:B------:R-:W-:Y:S01]  /*04f0*/  @P4 IMAD.MOV.U32 R8, RZ, RZ, R13.reuse ;  /* 0x000000ffff084224 */ /* 0x100fe200078e000d */
[----:B------:R-:W-:Y:S01]  /*0500*/  ISETP.EQ.AND P4, PT, R10, 0x4, PT ;  /* 0x000000040a00780c */ /* 0x000fe20003f82270 */
[----:B------:R-:W-:Y:S01]  /*0510*/  @P2 IMAD.MOV.U32 R9, RZ, RZ, R13 ;  /* 0x000000ffff092224 */ /* 0x000fe200078e000d */
[----:B------:R-:W-:Y:S01]  /*0520*/  @P2 MOV R8, R14 ;  /* 0x0000000e00082202 */ /* 0x000fe20000000f00 */
[----:B------:R-:W-:Y:S02]  /*0530*/  @P1 IMAD.MOV.U32 R8, RZ, RZ, R15 ;  /* 0x000000ffff081224 */ /* 0x000fe400078e000f */
[----:B------:R-:W-:-:S02]  /*0540*/  @P0 IMAD.MOV.U32 R8, RZ, RZ, R16 ;  /* 0x000000ffff080224 */ /* 0x000fc400078e0010 */
[----:B------:R-:W-:Y:S02]  /*0550*/  @P1 IMAD.MOV.U32 R9, RZ, RZ, R14 ;  /* 0x000000ffff091224 */ /* 0x000fe400078e000e */
[----:B------:R-:W-:Y:S02]  /*0560*/  @P3 IMAD.MOV.U32 R8, RZ, RZ, R12 ;  /* 0x000000ffff083224 */ /* 0x000fe400078e000c */
[----:B------:R-:W-:Y:S02]  /*0570*/  @P5 IMAD.MOV.U32 R8, RZ, RZ, R0 ;  /* 0x000000ffff085224 */ /* 0x000fe400078e0000 */
[----:B------:R-:W-:Y:S01]  /*0580*/  @P0 IMAD.MOV.U32 R9, RZ, RZ, R15 ;  /* 0x000000ffff090224 */ /* 0x000fe200078e000f */
[----:B------:R-:W-:Y:S01]  /*0590*/  @P3 MOV R9, R16 ;  /* 0x0000001000093202 */ /* 0x000fe20000000f00 */
[----:B------:R-:W-:Y:S01]  /*05a0*/  @P5 IMAD.MOV.U32 R9, RZ, RZ, R12 ;  /* 0x000000ffff095224 */ /* 0x000fe200078e000c */
[----:B------:R-:W-:Y:S01]  /*05b0*/  MOV R17, R8 ;  /* 0x0000000800117202 */ /* 0x000fe20000000f00 */
[----:B------:R-:W-:Y:S01]  /*05c0*/  @P4 IMAD.MOV.U32 R9, RZ, RZ, R0 ;  /* 0x000000ffff094224 */ /* 0x000fe200078e0000 */
[----:B------:R-:W-:Y:S06]  /*05d0*/  @!P6 BRA `(.L_x_50) ;  /* 0x00000000002ce947 */ /* 0x000fec0003800000 */
[----:B------:R-:W-:Y:S02]  /*05e0*/  @P2 IMAD.MOV.U32 R8, RZ, RZ, R6 ;  /* 0x000000ffff082224 */ /* 0x000fe400078e0006 */
[----:B------:R-:W-:Y:S02]  /*05f0*/  @P1 IMAD.MOV.U32 R8, RZ, RZ, R13 ;  /* 0x000000ffff081224 */ /* 0x000fe400078e000d */
[----:B------:R-:W-:Y:S01]  /*0600*/  @P0 IMAD.MOV.U32 R8, RZ, RZ, R14 ;  /* 0x000000ffff080224 */ /* 0x000fe200078e000e */
[----:B------:R-:W-:Y:S02]  /*0610*/  ISETP.EQ.AND P0, PT, R10, 0x8, PT ;  /* 0x000000080a00780c */ /* 0x000fe40003f02270 */
[----:B------:R-:W-:Y:S01]  /*0620*/  @P3 MOV R8, R15 ;  /* 0x0000000f00083202 */ /* 0x000fe20000000f00 */
[----:B------:R-:W-:Y:S01]  /*0630*/  @P5 IMAD.MOV.U32 R8, RZ, RZ, R16 ;  /* 0x000000ffff085224 */ /* 0x000fe200078e0010 */
[----:B------:R-:W-:Y:S01]  /*0640*/  LOP3.LUT R10, R7, 0x1f, RZ, 0xc0, !PT ;  /* 0x0000001f070a7812 */ /* 0x000fe200078ec0ff */
[----:B------:R-:W-:-:S03]  /*0650*/  @P4 IMAD.MOV.U32 R8, RZ, RZ, R12 ;  /* 0x000000ffff084224 */ /* 0x000fc600078e000c */
[----:B------:R-:W-:-:S05]  /*0660*/  SHF.L.W.U32.HI R17, R9, R10, R17 ;  /* 0x0000000a09117219 */ /* 0x000fca0000010e11 */
[----:B------:R-:W-:-:S05]  /*0670*/  @P0 IMAD.MOV.U32 R8, RZ, RZ, R0 ;  /* 0x000000ffff080224 */ /* 0x000fca00078e0000 */
[----:B------:R-:W-:-:S07]  /*0680*/  SHF.L.W.U32.HI R9, R8, R10, R9 ;  /* 0x0000000a08097219 */ /* 0x000fce0000010e09 */
.L_x_50:
[----:B------:R-:W-:Y:S05]  /*0690*/  BSYNC.RECONVERGENT B2 ;  /* 0x0000000000027941 */ /* 0x000fea0003800200 */
.L_x_49:
[C---:B------:R-:W-:Y:S01]  /*06a0*/  SHF.L.W.U32.HI R7, R9.reuse, 0x2, R17 ;  /* 0x0000000209077819 */ /* 0x040fe20000010e11 */
[----:B------:R-:W-:Y:S01]  /*06b0*/  UMOV UR4, 0x54442d19 ;  /* 0x54442d1900047882 */ /* 0x000fe20000000000 */
[----:B------:R-:W-:Y:S01]  /*06c0*/  SHF.L.U32 R9, R9, 0x2, RZ ;  /* 0x0000000209097819 */ /* 0x000fe200000006ff */
        /* <DEDUP_REMOVED lines=15> */
.L_x_47:
[----:B------:R-:W-:Y:S05]  /*07c0*/  BSYNC.RECONVERGENT B1 ;  /* 0x0000000000017941 */ /* 0x000fea0003800200 */
.L_x_46:
[----:B------:R-:W-:Y:S02]  /*07d0*/  IMAD.MOV.U32 R8, RZ, RZ, 0x37cbac00 ;  /* 0x37cbac00ff087424 */ /* 0x000fe400078e00ff */
[----:B------:R-:W-:Y:S01]  /*07e0*/  FMUL R9, R7, R7 ;  /* 0x0000000707097220 */ /* 0x000fe20000400000 */
[C---:B------:R-:W-:Y:S01]  /*07f0*/  LOP3.LUT R10, R0.reuse, 0x1, RZ, 0xc0, !PT ;  /* 0x00000001000a7812 */ /* 0x040fe200078ec0ff */
[----:B------:R-:W-:Y:S01]  /*0800*/  IMAD.MOV.U32 R11, RZ, RZ, 0x3effffff ;  /* 0x3effffffff0b7424 */ /* 0x000fe200078e00ff */
[----:B------:R-:W-:Y:S01]  /*0810*/  LOP3.LUT P1, RZ, R0, 0x2, RZ, 0xc0, !PT ;  /* 0x0000000200ff7812 */ /* 0x000fe2000782c0ff */
[----:B------:R-:W-:Y:S01]  /*0820*/  FFMA R8, R9, R8, -0.0013887860113754868507 ;  /* 0xbab607ed09087423 */ /* 0x000fe20000000008 */
[----:B------:R-:W-:Y:S01]  /*0830*/  ISETP.NE.U32.AND P0, PT, R10, 0x1, PT ;  /* 0x000000010a00780c */ /* 0x000fe20003f05070 */
[----:B------:R-:W-:Y:S01]  /*0840*/  VIADD R5, R5, 0x1 ;  /* 0x0000000105057836 */ /* 0x000fe20000000000 */
[----:B------:R-:W-:Y:S02]  /*0850*/  MOV R10, 0x3d2aaabb ;  /* 0x3d2aaabb000a7802 */ /* 0x000fe40000000f00 */
        /* <DEDUP_REMOVED lines=13> */
.L_x_45:
[----:B------:R-:W-:Y:S05]  /*0930*/  BSYNC.RECONVERGENT B0 ;  /* 0x0000000000007941 */ /* 0x000fea0003800200 */
.L_x_44:
[----:B------:R-:W0:Y:S02]  /*0940*/  LDC.64 R4, c[0x0][0x388] ;  /* 0x0000e200ff047b82 */ /* 0x000e240000000a00 */
[----:B0-----:R-:W-:-:S05]  /*0950*/  IMAD.WIDE R4, R2, 0x4, R4 ;  /* 0x0000000402047825 */ /* 0x001fca00078e0204 */
[----:B-----5:R-:W-:Y:S01]  /*0960*/  STG.E desc[UR6][R4.64], R3 ;  /* 0x0000000304007986 */ /* 0x020fe2000c101906 */
[----:B------:R-:W-:Y:S05]  /*0970*/  EXIT ;  /* 0x000000000000794d */ /* 0x000fea0003800000 */
.L_x_52:
        /* <DEDUP_REMOVED lines=16> */
.L_x_126:


//--------------------- .text._Z20mixedPrecisionKernelPfS_i --------------------------
	.section	.text._Z20mixedPrecisionKernelPfS_i,"ax",@progbits
	.align	128
        .global         _Z20mixedPrecisionKernelPfS_i
        .type           _Z20mixedPrecisionKernelPfS_i,@function
        .size           _Z20mixedPrecisionKernelPfS_i,(.L_x_127 - _Z20mixedPrecisionKernelPfS_i)
        .other          _Z20mixedPrecisionKernelPfS_i,@"STO_CUDA_ENTRY STV_DEFAULT"
_Z20mixedPrecisionKernelPfS_i:
.text._Z20mixedPrecisionKernelPfS_i:
        /* <DEDUP_REMOVED lines=10> */
[----:B0-----:R-:W-:-:S05]  /*00a0*/  IMAD.WIDE R6, R2, 0x4, R6 ;  /* 0x0000000402067825 */ /* 0x001fca00078e0206 */
[----:B-1----:R-:W2:Y:S01]  /*00b0*/  LDG.E R4, desc[UR8][R6.64] ;  /* 0x0000000806047981 */ /* 0x002ea2000c1e1900 */
[----:B------:R-:W-:Y:S01]  /*00c0*/  IMAD.MOV.U32 R3, RZ, RZ, RZ ;  /* 0x000000ffff037224 */ /* 0x000fe200078e00ff */
[----:B------:R-:W-:Y:S01]  /*00d0*/  UMOV UR4, URZ ;  /* 0x000000ff00047c82 */ /* 0x000fe20008000000 */
[----:B--2---:R-:W-:-:S07]  /*00e0*/  F2FP.F16.F32.PACK_AB R4, RZ, R4 ;  /* 0x00000004ff04723e */ /* 0x004fce00000000ff */
.L_x_58:
[----:B------:R-:W-:Y:S01]  /*00f0*/  I2FP.F32.U32 R0, UR4 ;  /* 0x0000000400007c45 */ /* 0x000fe20008201000 */
[----:B------:R-:W-:Y:S04]  /*0100*/  BSSY.RECONVERGENT B0, `(.L_x_53) ;  /* 0x000006d000007945 */ /* 0x000fe80003800200 */
[----:B------:R-:W-:-:S05]  /*0110*/  FMUL R0, R0, 0.0099999997764825820923 ;  /* 0x3c23d70a00007820 */ /* 0x000fca0000400000 */
[----:B------:R-:W-:-:S05]  /*0120*/  F2FP.F16.F32.PACK_AB R0, RZ, R0 ;  /* 0x00000000ff00723e */ /* 0x000fca00000000ff */
[----:B------:R-:W-:-:S05]  /*0130*/  HMUL2 R0, R4.H0_H0, R0.H0_H0 ;  /* 0x2000000004007232 */ /* 0x000fca0000000800 */
[----:B------:R-:W-:-:S05]  /*0140*/  HADD2.F32 R0, -RZ, R0.H0_H0 ;  /* 0x20000000ff007230 */ /* 0x000fca0000004100 */
[C---:B------:R-:W-:Y:S01]  /*0150*/  FMUL R6, R0.reuse, 0.63661974668502807617 ;  /* 0x3f22f98300067820 */ /* 0x040fe20000400000 */
[----:B------:R-:W-:-:S03]  /*0160*/  FSETP.GE.AND P0, PT, |R0|, 105615, PT ;  /* 0x47ce47800000780b */ /* 0x000fc60003f06200 */
        /* <DEDUP_REMOVED lines=17> */
.L_x_55:
        /* <DEDUP_REMOVED lines=66> */
.L_x_57:
[----:B------:R-:W-:Y:S05]  /*06a0*/  BSYNC.RECONVERGENT B1 ;  /* 0x0000000000017941 */ /* 0x000fea0003800200 */
.L_x_56:
        /* <DEDUP_REMOVED lines=18> */
.L_x_54:
[----:B------:R-:W-:Y:S05]  /*07d0*/  BSYNC.RECONVERGENT B0 ;  /* 0x0000000000007941 */ /* 0x000fea0003800200 */
.L_x_53:
        /* <DEDUP_REMOVED lines=21> */
[----:B------:R-:W0:Y:S02]  /*0930*/  LDC.64 R4, c[0x0][0x388] ;  /* 0x0000e200ff047b82 */ /* 0x000e240000000a00 */
[----:B0-----:R-:W-:-:S05]  /*0940*/  IMAD.WIDE R4, R2, 0x4, R4 ;  /* 0x0000000402047825 */ /* 0x001fca00078e0204 */
[----:B------:R-:W-:Y:S01]  /*0950*/  STG.E desc[UR8][R4.64], R3 ;  /* 0x0000000304007986 */ /* 0x000fe2000c101908 */
[----:B------:R-:W-:Y:S05]  /*0960*/  EXIT ;  /* 0x000000000000794d */ /* 0x000fea0003800000 */
.L_x_59:
        /* <DEDUP_REMOVED lines=9> */
.L_x_127:


//--------------------- .text._Z21singlePrecisionKernelPfS_i --------------------------
	.section	.text._Z21singlePrecisionKernelPfS_i,"ax",@progbits
	.align	128
        .global         _Z21singlePrecisionKernelPfS_i
        .type           _Z21singlePrecisionKernelPfS_i,@function
        .size           _Z21singlePrecisionKernelPfS_i,(.L_x_128 - _Z21singlePrecisionKernelPfS_i)
        .other          _Z21singlePrecisionKernelPfS_i,@"STO_CUDA_ENTRY STV_DEFAULT"
_Z21singlePrecisionKernelPfS_i:
.text._Z21singlePrecisionKernelPfS_i:
        /* <DEDUP_REMOVED lines=14> */
.L_x_65:
        /* <DEDUP_REMOVED lines=23> */
.L_x_62:
        /* <DEDUP_REMOVED lines=66> */
.L_x_64:
[----:B------:R-:W-:Y:S05]  /*0670*/  BSYNC.RECONVERGENT B1 ;  /* 0x0000000000017941 */ /* 0x000fea0003800200 */
.L_x_63:
        /* <DEDUP_REMOVED lines=18> */
.L_x_61:
[----:B------:R-:W-:Y:S05]  /*07a0*/  BSYNC.RECONVERGENT B0 ;  /* 0x0000000000007941 */ /* 0x000fea0003800200 */
.L_x_60:
        /* <DEDUP_REMOVED lines=25> */
.L_x_66:
        /* <DEDUP_REMOVED lines=12> */
.L_x_128:


//--------------------- .text._Z23optimizedRegisterKernelPfS_i --------------------------
	.section	.text._Z23optimizedRegisterKernelPfS_i,"ax",@progbits
	.align	128
        .global         _Z23optimizedRegisterKernelPfS_i
        .type           _Z23optimizedRegisterKernelPfS_i,@function
        .size           _Z23optimizedRegisterKernelPfS_i,(.L_x_129 - _Z23optimizedRegisterKernelPfS_i)
        .other          _Z23optimizedRegisterKernelPfS_i,@"STO_CUDA_ENTRY STV_DEFAULT"
_Z23optimizedRegisterKernelPfS_i:
.text._Z23optimizedRegisterKernelPfS_i:
        /* <DEDUP_REMOVED lines=11> */
[----:B-1----:R-:W2:Y:S01]  /*00b0*/  LDG.E R10, desc[UR8][R10.64] ;  /* 0x000000080a0a7981 */ /* 0x002ea2000c1e1900 */
[----:B------:R-:W-:Y:S01]  /*00c0*/  UMOV UR4, URZ ;  /* 0x000000ff00047c82 */ /* 0x000fe20008000000 */
[----:B--2---:R-:W-:-:S07]  /*00d0*/  FMUL R13, R10, 1.1000000238418579102 ;  /* 0x3f8ccccd0a0d7820 */ /* 0x004fce0000400000 */
.L_x_77:
[C---:B------:R-:W-:Y:S01]  /*00e0*/  FMUL R0, R10.reuse, 0.63661974668502807617 ;  /* 0x3f22f9830a007820 */ /* 0x040fe20000400000 */
        /* <DEDUP_REMOVED lines=19> */
.L_x_69:
        /* <DEDUP_REMOVED lines=18> */
[-C--:B------:R-:W-:Y:S01]  /*0340*/  @P1 MOV R17, R2.reuse ;  /* 0x0000000200111202 */ /* 0x080fe20000000f00 */
[--C-:B------:R-:W-:Y:S01]  /*0350*/  @P2 IMAD.MOV.U32 R18, RZ, RZ, R2.reuse ;  /* 0x000000ffff122224 */ /* 0x100fe200078e0002 */
[----:B------:R-:W-:Y:S01]  /*0360*/  @P5 MOV R16, R2 ;  /* 0x0000000200105202 */ /* 0x000fe20000000f00 */
        /* <DEDUP_REMOVED lines=21> */
[----:B------:R-:W-:Y:S01]  /*04c0*/  @P2 IMAD.MOV.U32 R4, RZ, RZ, R17 ;  /* 0x000000ffff042224 */ /* 0x000fe200078e0011 */
[----:B------:R-:W-:Y:S01]  /*04d0*/  @P2 MOV R3, R18 ;  /* 0x0000001200032202 */ /* 0x000fe20000000f00 */
[----:B------:R-:W-:Y:S01]  /*04e0*/  @P1 IMAD.MOV.U32 R3, RZ, RZ, R19 ;  /* 0x000000ffff031224 */ /* 0x000fe200078e0013 */
[----:B------:R-:W-:Y:S01]  /*04f0*/  @P0 MOV R3, R20 ;  /* 0x0000001400030202 */ /* 0x000fe20000000f00 */
[----:B------:R-:W-:-:S02]  /*0500*/  @P1 IMAD.MOV.U32 R4, RZ, RZ, R18 ;  /* 0x000000ffff041224 */ /* 0x000fc400078e0012 */
[----:B------:R-:W-:Y:S02]  /*0510*/  @P0 IMAD.MOV.U32 R4, RZ, RZ, R19 ;  /* 0x000000ffff040224 */ /* 0x000fe400078e0013 */
[----:B------:R-:W-:Y:S01]  /*0520*/  @P3 IMAD.MOV.U32 R3, RZ, RZ, R16 ;  /* 0x000000ffff033224 */ /* 0x000fe200078e0010 */
[----:B------:R-:W-:Y:S01]  /*0530*/  @P5 MOV R3, R0 ;  /* 0x0000000000035202 */ /* 0x000fe20000000f00 */
[----:B------:R-:W-:Y:S02]  /*0540*/  @P3 IMAD.MOV.U32 R4, RZ, RZ, R20 ;  /* 0x000000ffff043224 */ /* 0x000fe400078e0014 */
[----:B------:R-:W-:Y:S02]  /*0550*/  @P5 IMAD.MOV.U32 R4, RZ, RZ, R16 ;  /* 0x000000ffff045224 */ /* 0x000fe400078e0010 */
[----:B------:R-:W-:Y:S02]  /*0560*/  @P4 IMAD.MOV.U32 R4, RZ, RZ, R0 ;  /* 0x000000ffff044224 */ /* 0x000fe400078e0000 */
[----:B------:R-:W-:Y:S01]  /*0570*/  IMAD.MOV.U32 R6, RZ, RZ, R3 ;  /* 0x000000ffff067224 */ /* 0x000fe200078e0003 */
[----:B------:R-:W-:Y:S06]  /*0580*/  @!P6 BRA `(.L_x_71) ;  /* 0x00000000002ce947 */ /* 0x000fec0003800000 */
[----:B------:R-:W-:Y:S01]  /*0590*/  @P2 IMAD.MOV.U32 R3, RZ, RZ, R9 ;  /* 0x000000ffff032224 */ /* 0x000fe200078e0009 */
[----:B------:R-:W-:Y:S01]  /*05a0*/  @P1 MOV R3, R17 ;  /* 0x0000001100031202 */ /* 0x000fe20000000f00 */
[----:B------:R-:W-:Y:S01]  /*05b0*/  @P0 IMAD.MOV.U32 R3, RZ, RZ, R18 ;  /* 0x000000ffff030224 */ /* 0x000fe200078e0012 */
[----:B------:R-:W-:Y:S01]  /*05c0*/  ISETP.EQ.AND P0, PT, R5, 0x8, PT ;  /* 0x000000080500780c */ /* 0x000fe20003f02270 */
[----:B------:R-:W-:Y:S01]  /*05d0*/  @P3 IMAD.MOV.U32 R3, RZ, RZ, R19 ;  /* 0x000000ffff033224 */ /* 0x000fe200078e0013 */
[----:B------:R-:W-:Y:S01]  /*05e0*/  LOP3.LUT R5, R2, 0x1f, RZ, 0xc0, !PT ;  /* 0x0000001f02057812 */ /* 0x000fe200078ec0ff */
[----:B------:R-:W-:Y:S01]  /*05f0*/  @P5 IMAD.MOV.U32 R3, RZ, RZ, R20 ;  /* 0x000000ffff035224 */ /* 0x000fe200078e0014 */
[----:B------:R-:W-:Y:S02]  /*0600*/  @P4 MOV R3, R16 ;  /* 0x0000001000034202 */ /* 0x000fe40000000f00 */
[----:B------:R-:W-:-:S07]  /*0610*/  SHF.L.W.U32.HI R6, R4, R5, R6 ;  /* 0x0000000504067219 */ /* 0x000fce0000010e06 */
[----:B------:R-:W-:-:S05]  /*0620*/  @P0 IMAD.MOV.U32 R3, RZ, RZ, R0 ;  /* 0x000000ffff030224 */ /* 0x000fca00078e0000 */
[----:B------:R-:W-:-:S07]  /*0630*/  SHF.L.W.U32.HI R4, R3, R5, R4 ;  /* 0x0000000503047219 */ /* 0x000fce0000010e04 */
.L_x_71:
[----:B------:R-:W-:Y:S05]  /*0640*/  BSYNC.RECONVERGENT B1 ;  /* 0x0000000000017941 */ /* 0x000fea0003800200 */
.L_x_70:
        /* <DEDUP_REMOVED lines=13> */
[----:B------:R-:W-:-:S05]  /*0720*/  IMAD.MOV R6, RZ, RZ, -R0 ;  /* 0x000000ffff067224 */ /* 0x000fca00078e0a00 */
[----:B------:R-:W-:Y:S01]  /*0730*/  @!P0 MOV R0, R6 ;  /* 0x0000000600008202 */ /* 0x000fe20000000f00 */
[----:B0-----:R-:W-:-:S10]  /*0740*/  DMUL R2, R2, UR6 ;  /* 0x0000000602027c28 */ /* 0x001fd40008000000 */
[----:B------:R-:W0:Y:S02]  /*0750*/  F2F.F32.F64 R2, R2 ;  /* 0x0000000200027310 */ /* 0x000e240000301000 */
[----:B0-----:R-:W-:-:S07]  /*0760*/  FSEL R4, -R2, R2, !P1 ;  /* 0x0000000202047208 */ /* 0x001fce0004800100 */
.L_x_68:
[----:B------:R-:W-:Y:S05]  /*0770*/  BSYNC.RECONVERGENT B0 ;  /* 0x0000000000007941 */ /* 0x000fea0003800200 */
.L_x_67:
[----:B------:R-:W-:Y:S01]  /*0780*/  LOP3.LUT R5, R0, 0x1, RZ, 0xc0, !PT ;  /* 0x0000000100057812 */ /* 0x000fe200078ec0ff */
[----:B------:R-:W-:Y:S01]  /*0790*/  FMUL R2, R13, 0.63661974668502807617 ;  /* 0x3f22f9830d027820 */ /* 0x000fe20000400000 */
[----:B------:R-:W-:Y:S02]  /*07a0*/  IMAD.MOV.U32 R12, RZ, RZ, 0x37cbac00 ;  /* 0x37cbac00ff0c7424 */ /* 0x000fe400078e00ff */
[----:B------:R-:W-:Y:S01]  /*07b0*/  FMUL R3, R4, R4 ;  /* 0x0000000404037220 */ /* 0x000fe20000400000 */
[----:B------:R-:W-:Y:S01]  /*07c0*/  ISETP.NE.U32.AND P0, PT, R5, 0x1, PT ;  /* 0x000000010500780c */ /* 0x000fe20003f05070 */
[----:B------:R-:W-:Y:S01]  /*07d0*/  IMAD.MOV.U32 R14, RZ, RZ, 0x3c0885e4 ;  /* 0x3c0885e4ff0e7424 */ /* 0x000fe200078e00ff */
[----:B------:R-:W-:Y:S01]  /*07e0*/  IADD3 R0, PT, PT, R0, 0x1, RZ ;  /* 0x0000000100007810 */ /* 0x000fe20007ffe0ff */
[----:B------:R-:W-:Y:S01]  /*07f0*/  FFMA R5, R3, R12, -0.0013887860113754868507 ;  /* 0xbab607ed03057423 */ /* 0x000fe2000000000c */
[----:B------:R-:W0:Y:S01]  /*0800*/  F2I.NTZ R2, R2 ;  /* 0x0000000200027305 */ /* 0x000e220000203100 */
[----:B------:R-:W-:Y:S01]  /*0810*/  IMAD.MOV.U32 R11, RZ, RZ, 0x3e2aaaa8 ;  /* 0x3e2aaaa8ff0b7424 */ /* 0x000fe200078e00ff */
[----:B------:R-:W-:Y:S01]  /*0820*/  FSEL R22, R14, 0.041666727513074874878, !P0 ;  /* 0x3d2aaabb0e167808 */ /* 0x000fe20004000000 */
[----:B------:R-:W-:Y:S01]  /*0830*/  BSSY.RECONVERGENT B0, `(.L_x_72) ;  /* 0x000006c000007945 */ /* 0x000fe20003800200 */
[----:B------:R-:W-:-:S02]  /*0840*/  FSEL R6, R5, -0.00019574658654164522886, P0 ;  /* 0xb94d415305067808 */ /* 0x000fc40000000000 */
[----:B------:R-:W-:Y:S02]  /*0850*/  LOP3.LUT P1, RZ, R0, 0x2, RZ, 0xc0, !PT ;  /* 0x0000000200ff7812 */ /* 0x000fe4000782c0ff */
[----:B------:R-:W-:Y:S01]  /*0860*/  FSEL R0, R4, 1, !P0 ;  /* 0x3f80000004007808 */ /* 0x000fe20004000000 */
[----:B------:R-:W-:Y:S01]  /*0870*/  FFMA R6, R3, R6, R22 ;  /* 0x0000000603067223 */ /* 0x000fe20000000016 */
[----:B------:R-:W-:Y:S02]  /*0880*/  FSEL R22, -R11, -0.4999999701976776123, !P0 ;  /* 0xbeffffff0b167808 */ /* 0x000fe40004000100 */
[----:B------:R-:W-:Y:S02]  /*0890*/  FSETP.GE.AND P0, PT, |R13|, 105615, PT ;  /* 0x47ce47800d00780b */ /* 0x000fe40003f06200 */
[----:B0-----:R-:W-:Y:S01]  /*08a0*/  I2FP.F32.S32 R4, R2 ;  /* 0x0000000200047245 */ /* 0x001fe20000201400 */
[C---:B------:R-:W-:Y:S01]  /*08b0*/  FFMA R6, R3.reuse, R6, R22 ;  /* 0x0000000603067223 */ /* 0x040fe20000000016 */
[----:B------:R-:W-:-:S03]  /*08c0*/  FFMA R3, R3, R0, RZ ;  /* 0x0000000003037223 */ /* 0x000fc600000000ff */
[----:B------:R-:W-:Y:S01]  /*08d0*/  FFMA R5, R4, -1.5707962512969970703, R13 ;  /* 0xbfc90fda04057823 */ /* 0x000fe2000000000d */
[----:B------:R-:W-:-:S03]  /*08e0*/  FFMA R3, R3, R6, R0 ;  /* 0x0000000603037223 */ /* 0x000fc60000000000 */
[----:B------:R-:W-:Y:S01]  /*08f0*/  FFMA R5, R4, -7.5497894158615963534e-08, R5 ;  /* 0xb3a2216804057823 */ /* 0x000fe20000000005 */
[----:B------:R-:W-:-:S03]  /*0900*/  @P1 FADD R3, RZ, -R3 ;  /* 0x80000003ff031221 */ /* 0x000fc60000000000 */
[----:B------:R-:W-:Y:S01]  /*0910*/  FFMA R0, R4, -5.3903029534742383927e-15, R5 ;  /* 0xa7c234c504007823 */ /* 0x000fe20000000005 */
[----:B------:R-:W-:Y:S01]  /*0920*/  FFMA R10, R3, R13, R10 ;  /* 0x0000000d030a7223 */ /* 0x000fe2000000000a */
[----:B------:R-:W-:Y:S06]  /*0930*/  @!P0 BRA `(.L_x_73) ;  /* 0x00000004006c8947 */ /* 0x000fec0003800000 */
[----:B------:R-:W-:-:S13]  /*0940*/  FSETP.NEU.AND P0, PT, |R13|, +INF , PT ;  /* 0x7f8000000d00780b */ /* 0x000fda0003f0d200 */
[----:B------:R-:W-:Y:S01]  /*0950*/  @!P0 FMUL R0, RZ, R13 ;  /* 0x0000000dff008220 */ /* 0x000fe20000400000 */
[----:B------:R-:W-:Y:S01]  /*0960*/  @!P0 IMAD.MOV.U32 R2, RZ, RZ, RZ ;  /* 0x000000ffff028224 */ /* 0x000fe200078e00ff */
[----:B------:R-:W-:Y:S06]  /*0970*/  @!P0 BRA `(.L_x_73) ;  /* 0x00000004005c8947 */ /* 0x000fec0003800000 */
[----:B------:R-:W0:Y:S01]  /*0980*/  LDC.64 R2, c[0x4][RZ] ;  /* 0x01000000ff027b82 */ /* 0x000e220000000a00 */
[----:B------:R-:W-:Y:S01]  /*0990*/  SHF.L.U32 R0, R13, 0x8, RZ ;  /* 0x000000080d007819 */ /* 0x000fe200000006ff */
[----:B------:R-:W-:Y:S01]  /*09a0*/  IMAD.MOV.U32 R15, RZ, RZ, RZ ;  /* 0x000000ffff0f7224 */ /* 0x000fe200078e00ff */
[----:B------:R-:W-:Y:S01]  /*09b0*/  UMOV UR5, URZ ;  /* 0x000000ff00057c82 */ /* 0x000fe20008000000 */
[----:B------:R-:W-:Y:S01]  /*09c0*/  IMAD.MOV.U32 R21, RZ, RZ, RZ ;  /* 0x000000ffff157224 */ /* 0x000fe200078e00ff */
[----:B------:R-:W-:-:S07]  /*09d0*/  LOP3.LUT R23, R0, 0x80000000, RZ, 0xfc, !PT ;  /* 0x8000000000177812 */ /* 0x000fce00078efcff */
.L_x_74:
[----:B0-----:R-:W-:-:S06]  /*09e0*/  IMAD.WIDE.U32 R4, R21, 0x4, R2 ;  /* 0x0000000415047825 */ /* 0x001fcc00078e0002 */
[----:B------:R-:W2:Y:S01]  /*09f0*/  LDG.E.CONSTANT R4, desc[UR8][R4.64] ;  /* 0x0000000804047981 */ /* 0x000ea2000c1e9900 */
[C---:B------:R-:W-:Y:S01]  /*0a00*/  SHF.L.U32 R0, R21.reuse, 0x2, RZ ;  /* 0x0000000215007819 */ /* 0x040fe200000006ff */
[----:B------:R-:W-:-:S03]  /*0a10*/  VIADD R21, R21, 0x1 ;  /* 0x0000000115157836 */ /* 0x000fc60000000000 */
[C---:B------:R-:W-:Y:S02]  /*0a20*/  ISETP.EQ.AND P0, PT, R0.reuse, RZ, PT ;  /* 0x000000ff0000720c */ /* 0x040fe40003f02270 */
[C---:B------:R-:W-:Y:S02]  /*0a30*/  ISETP.EQ.AND P5, PT, R0.reuse, 0x4, PT ;  /* 0x000000040000780c */ /* 0x040fe40003fa2270 */
[C---:B------:R-:W-:Y:S02]  /*0a40*/  ISETP.EQ.AND P4, PT, R0.reuse, 0x8, PT ;  /* 0x000000080000780c */ /* 0x040fe40003f82270 */
[C---:B------:R-:W-:Y:S02]  /*0a50*/  ISETP.EQ.AND P3, PT, R0.reuse, 0xc, PT ;  /* 0x0000000c0000780c */ /* 0x040fe40003f62270 */
[C---:B------:R-:W-:Y:S02]  /*0a60*/  ISETP.EQ.AND P2, PT, R0.reuse, 0x10, PT ;  /* 0x000000100000780c */ /* 0x040fe40003f42270 */
[----:B------:R-:W-:Y:S01]  /*0a70*/  ISETP.EQ.AND P1, PT, R0, 0x14, PT ;  /* 0x000000140000780c */ /* 0x000fe20003f22270 */
[----:B--2---:R-:W-:-:S03]  /*0a80*/  IMAD.WIDE.U32 R6, R4, R23, RZ ;  /* 0x0000001704067225 */ /* 0x004fc600078e00ff */
[----:B------:R-:W-:-:S04]  /*0a90*/  IADD3 R0, P6, PT, R6, R15, RZ ;  /* 0x0000000f06007210 */ /* 0x000fc80007fde0ff */
[----:B------:R-:W-:Y:S01]  /*0aa0*/  IADD3.X R15, PT, PT, R7, UR5, RZ, P6, !PT ;  /* 0x00000005070f7c10 */ /* 0x000fe2000b7fe4ff */
[--C-:B------:R-:W-:Y:S01]  /*0ab0*/  @P0 IMAD.MOV.U32 R9, RZ, RZ, R0.reuse ;  /* 0x000000ffff090224 */ /* 0x100fe200078e0000 */
[----:B------:R-:W-:Y:S01]  /*0ac0*/  ISETP.NE.AND P6, PT, R21, 0x6, PT ;  /* 0x000000061500780c */ /* 0x000fe20003fc5270 */
[--C-:B------:R-:W-:Y:S01]  /*0ad0*/  @P4 IMAD.MOV.U32 R18, RZ, RZ, R0.reuse ;  /* 0x000000ffff124224 */ /* 0x100fe200078e0000 */
[-C--:B------:R-:W-:Y:S01]  /*0ae0*/  @P5 MOV R17, R0.reuse ;  /* 0x0000000000115202 */ /* 0x080fe20000000f00 */
[--C-:B------:R-:W-:Y:S01]  /*0af0*/  @P3 IMAD.MOV.U32 R19, RZ, RZ, R0.reuse ;  /* 0x000000ffff133224 */ /* 0x100fe200078e0000 */
[----:B------:R-:W-:Y:S01]  /*0b00*/  @P2 MOV R20, R0 ;  /* 0x0000000000142202 */ /* 0x000fe20000000f00 */
[----:B------:R-:W-:-:S08]  /*0b10*/  @P1 IMAD.MOV.U32 R16, RZ, RZ, R0 ;  /* 0x000000ffff101224 */ /* 0x000fd000078e0000 */
[----:B------:R-:W-:Y:S05]  /*0b20*/  @P6 BRA `(.L_x_74) ;  /* 0xfffffffc00ac6947 */ /* 0x000fea000383ffff */
        /* <DEDUP_REMOVED lines=19> */
[----:B------:R-:W-:Y:S01]  /*0c60*/  @P2 IMAD.MOV.U32 R0, RZ, RZ, R18 ;  /* 0x000000ffff002224 */ /* 0x000fe200078e0012 */
[----:B------:R-:W-:Y:S01]  /*0c70*/  @P1 MOV R3, R18 ;  /* 0x0000001200031202 */ /* 0x000fe20000000f00 */
[--C-:B------:R-:W-:Y:S01]  /*0c80*/  @P1 IMAD.MOV.U32 R0, RZ, RZ, R19.reuse ;  /* 0x000000ffff001224 */ /* 0x100fe200078e0013 */
[----:B------:R-:W-:Y:S01]  /*0c90*/  @P0 MOV R0, R20 ;  /* 0x0000001400000202 */ /* 0x000fe20000000f00 */
[----:B------:R-:W-:-:S04]  /*0ca0*/  @P0 IMAD.MOV.U32 R3, RZ, RZ, R19 ;  /* 0x000000ffff030224 */ /* 0x000fc800078e0013 */
[----:B------:R-:W-:Y:S01]  /*0cb0*/  @P3 IMAD.MOV.U32 R3, RZ, RZ, R20 ;  /* 0x000000ffff033224 */ /* 0x000fe200078e0014 */
[----:B------:R-:W-:Y:S01]  /*0cc0*/  @P5 MOV R3, R16 ;  /* 0x0000001000035202 */ /* 0x000fe20000000f00 */
[----:B------:R-:W-:Y:S02]  /*0cd0*/  @P3 IMAD.MOV.U32 R0, RZ, RZ, R16 ;  /* 0x000000ffff003224 */ /* 0x000fe400078e0010 */
[--C-:B------:R-:W-:Y:S02]  /*0ce0*/  @P5 IMAD.MOV.U32 R0, RZ, RZ, R15.reuse ;  /* 0x000000ffff005224 */ /* 0x100fe400078e000f */
[----:B------:R-:W-:Y:S01]  /*0cf0*/  @P4 IMAD.MOV.U32 R3, RZ, RZ, R15 ;  /* 0x000000ffff034224 */ /* 0x000fe200078e000f */
[----:B------:R-:W-:Y:S06]  /*0d00*/  @!P6 BRA `(.L_x_76) ;  /* 0x00000000002ce947 */ /* 0x000fec0003800000 */
[----:B------:R-:W-:Y:S01]  /*0d10*/  @P2 MOV R4, R9 ;  /* 0x0000000900042202 */ /* 0x000fe20000000f00 */
[----:B------:R-:W-:Y:S01]  /*0d20*/  @P1 IMAD.MOV.U32 R4, RZ, RZ, R17 ;  /* 0x000000ffff041224 */ /* 0x000fe200078e0011 */
[----:B------:R-:W-:Y:S01]  /*0d30*/  LOP3.LUT R2, R2, 0x1f, RZ, 0xc0, !PT ;  /* 0x0000001f02027812 */ /* 0x000fe200078ec0ff */
[----:B------:R-:W-:Y:S01]  /*0d40*/  @P0 IMAD.MOV.U32 R4, RZ, RZ, R18 ;  /* 0x000000ffff040224 */ /* 0x000fe200078e0012 */
[----:B------:R-:W-:Y:S02]  /*0d50*/  ISETP.EQ.AND P0, PT, R5, 0x8, PT ;  /* 0x000000080500780c */ /* 0x000fe40003f02270 */
[----:B------:R-:W-:Y:S01]  /*0d60*/  @P3 MOV R4, R19 ;  /* 0x0000001300043202 */ /* 0x000fe20000000f00 */
[----:B------:R-:W-:Y:S01]  /*0d70*/  @P5 IMAD.MOV.U32 R4, RZ, RZ, R20 ;  /* 0x000000ffff045224 */ /* 0x000fe200078e0014 */
[----:B------:R-:W-:Y:S01]  /*0d80*/  SHF.L.W.U32.HI R0, R3, R2, R0 ;  /* 0x0000000203007219 */ /* 0x000fe20000010e00 */
[----:B------:R-:W-:-:S08]  /*0d90*/  @P4 IMAD.MOV.U32 R4, RZ, RZ, R16 ;  /* 0x000000ffff044224 */ /* 0x000fd000078e0010 */
[----:B------:R-:W-:-:S04]  /*0da0*/  @P0 MOV R4, R15 ;  /* 0x0000000f00040202 */ /* 0x000fc80000000f00 */
[----:B------:R-:W-:-:S07]  /*0db0*/  SHF.L.W.U32.HI R3, R4, R2, R3 ;  /* 0x0000000204037219 */ /* 0x000fce0000010e03 */
.L_x_76:
[----:B------:R-:W-:Y:S05]  /*0dc0*/  BSYNC.RECONVERGENT B1 ;  /* 0x0000000000017941 */ /* 0x000fea0003800200 */
.L_x_75:
[C---:B------:R-:W-:Y:S01]  /*0dd0*/  SHF.L.W.U32.HI R2, R3.reuse, 0x2, R0 ;  /* 0x0000000203027819 */ /* 0x040fe20000010e00 */
[----:B------:R-:W-:Y:S01]  /*0de0*/  IMAD.SHL.U32 R3, R3, 0x4, RZ ;  /* 0x0000000403037824 */ /* 0x000fe200078e00ff */
[----:B------:R-:W-:Y:S01]  /*0df0*/  UMOV UR6, 0x54442d19 ;  /* 0x54442d1900067882 */ /* 0x000fe20000000000 */
[----:B------:R-:W-:Y:S01]  /*0e00*/  UMOV UR7, 0x3bf921fb ;  /* 0x3bf921fb00077882 */ /* 0x000fe20000000000 */
[----:B------:R-:W-:Y:S02]  /*0e10*/  SHF.R.S32.HI R5, RZ, 0x1f, R2 ;  /* 0x0000001fff057819 */ /* 0x000fe40000011402 */
[----:B------:R-:W-:Y:S02]  /*0e20*/  SHF.R.U32.HI R0, RZ, 0x1e, R0 ;  /* 0x0000001eff007819 */ /* 0x000fe40000011600 */
[C---:B------:R-:W-:Y:S02]  /*0e30*/  LOP3.LUT R4, R5.reuse, R3, RZ, 0x3c, !PT ;  /* 0x0000000305047212 */ /* 0x040fe400078e3cff */
[----:B------:R-:W-:-:S02]  /*0e40*/  LOP3.LUT R5, R5, R2, RZ, 0x3c, !PT ;  /* 0x0000000205057212 */ /* 0x000fc400078e3cff */
[----:B------:R-:W-:Y:S02]  /*0e50*/  ISETP.GE.AND P0, PT, R13, RZ, PT ;  /* 0x000000ff0d00720c */ /* 0x000fe40003f06270 */
[C---:B------:R-:W-:Y:S02]  /*0e60*/  LOP3.LUT R3, R2.reuse, R13, RZ, 0x3c, !PT ;  /* 0x0000000d02037212 */ /* 0x040fe400078e3cff */
[----:B------:R-:W0:Y:S01]  /*0e70*/  I2F.F64.S64 R4, R4 ;  /* 0x0000000400047312 */ /* 0x000e220000301c00 */
[----:B------:R-:W-:Y:S02]  /*0e80*/  LEA.HI R2, R2, R0, RZ, 0x1 ;  /* 0x0000000002027211 */ /* 0x000fe400078f08ff */
[----:B------:R-:W-:-:S03]  /*0e90*/  ISETP.GE.AND P1, PT, R3, RZ, PT ;  /* 0x000000ff0300720c */ /* 0x000fc60003f26270 */
[----:B------:R-:W-:-:S05]  /*0ea0*/  IMAD.MOV R0, RZ, RZ, -R2 ;  /* 0x000000ffff007224 */ /* 0x000fca00078e0a02 */
[----:B------:R-:W-:Y:S01]  /*0eb0*/  @!P0 MOV R2, R0 ;  /* 0x0000000000028202 */ /* 0x000fe20000000f00 */
[----:B0-----:R-:W-:-:S10]  /*0ec0*/  DMUL R6, R4, UR6 ;  /* 0x0000000604067c28 */ /* 0x001fd40008000000 */
[----:B------:R-:W0:Y:S02]  /*0ed0*/  F2F.F32.F64 R6, R6 ;  /* 0x0000000600067310 */ /* 0x000e240000301000 */
[----:B0-----:R-:W-:-:S07]  /*0ee0*/  FSEL R0, -R6, R6, !P1 ;  /* 0x0000000606007208 */ /* 0x001fce0004800100 */
.L_x_73:
[----:B------:R-:W-:Y:S05]  /*0ef0*/  BSYNC.RECONVERGENT B0 ;  /* 0x0000000000007941 */ /* 0x000fea0003800200 */
.L_x_72:
[----:B------:R-:W-:Y:S01]  /*0f00*/  FMUL R3, R0, R0 ;  /* 0x0000000000037220 */ /* 0x000fe20000400000 */
[C---:B------:R-:W-:Y:S01]  /*0f10*/  LOP3.LUT R4, R2.reuse, 0x1, RZ, 0xc0, !PT ;  /* 0x0000000102047812 */ /* 0x040fe200078ec0ff */
[----:B------:R-:W-:Y:S01]  /*0f20*/  IMAD.MOV.U32 R6, RZ, RZ, 0x437c0000 ;  /* 0x437c0000ff067424 */ /* 0x000fe200078e00ff */
[----:B------:R-:W-:Y:S01]  /*0f30*/  LOP3.LUT P1, RZ, R2, 0x2, RZ, 0xc0, !PT ;  /* 0x0000000202ff7812 */ /* 0x000fe2000782c0ff */
[----:B------:R-:W-:Y:S01]  /*0f40*/  FFMA R12, R3, R12, -0.0013887860113754868507 ;  /* 0xbab607ed030c7423 */ /* 0x000fe2000000000c */
[----:B------:R-:W-:Y:S01]  /*0f50*/  ISETP.NE.U32.AND P0, PT, R4, 0x1, PT ;  /* 0x000000010400780c */ /* 0x000fe20003f05070 */
[----:B------:R-:W-:Y:S01]  /*0f60*/  FMUL R4, R10, 0.0099999997764825820923 ;  /* 0x3c23d70a0a047820 */ /* 0x000fe20000400000 */
[----:B------:R-:W-:Y:S02]  /*0f70*/  UIADD3 UR4, UPT, UPT, UR4, 0x1, URZ ;  /* 0x0000000104047890 */ /* 0x000fe4000fffe0ff */
[----:B------:R-:W-:Y:S02]  /*0f80*/  FSEL R14, R14, 0.041666727513074874878, P0 ;  /* 0x3d2aaabb0e0e7808 */ /* 0x000fe40000000000 */
[----:B------:R-:W-:Y:S01]  /*0f90*/  FSEL R12, R12, -0.00019574658654164522886, !P0 ;  /* 0xb94d41530c0c7808 */ /* 0x000fe20004000000 */
[----:B------:R-:W-:Y:S01]  /*0fa0*/  UISETP.NE.AND UP0, UPT, UR4, 0x14, UPT ;  /* 0x000000140400788c */ /* 0x000fe2000bf05270 */
[----:B------:R-:W-:-:S02]  /*0fb0*/  FSEL R0, R0, 1, P0 ;  /* 0x3f80000000007808 */ /* 0x000fc40000000000 */
[----:B------:R-:W-:Y:S01]  /*0fc0*/  FSEL R11, -R11, -0.4999999701976776123, P0 ;  /* 0xbeffffff0b0b7808 */ /* 0x000fe20000000100 */
[C---:B------:R-:W-:Y:S02]  /*0fd0*/  FFMA R12, R3.reuse, R12, R14 ;  /* 0x0000000c030c7223 */ /* 0x040fe4000000000e */
[C---:B------:R-:W-:Y:S02]  /*0fe0*/  FFMA R5, R3.reuse, R0, RZ ;  /* 0x0000000003057223 */ /* 0x040fe400000000ff */
[----:B------:R-:W-:Y:S01]  /*0ff0*/  FFMA R11, R3, R12, R11 ;  /* 0x0000000c030b7223 */ /* 0x000fe2000000000b */
[----:B------:R-:W-:-:S03]  /*1000*/  HFMA2 R3, -RZ, RZ, 1.5048828125, 33.21875 ;  /* 0x3e055027ff037431 */ /* 0x000fc600000001ff */
[----:B------:R-:W-:Y:S01]  /*1010*/  FFMA R0, R5, R11, R0 ;  /* 0x0000000b05007223 */ /* 0x000fe20000000000 */
[----:B------:R-:W-:-:S03]  /*1020*/  IMAD.MOV.U32 R11, RZ, RZ, 0x3bbb989d ;  /* 0x3bbb989dff0b7424 */ /* 0x000fc600078e00ff */
[----:B------:R-:W-:-:S04]  /*1030*/  @P1 FADD R0, RZ, -R0 ;  /* 0x80000000ff001221 */ /* 0x000fc80000000000 */
[----:B------:R-:W-:-:S04]  /*1040*/  FFMA R13, R10, R0, R13 ;  /* 0x000000000a0d7223 */ /* 0x000fc8000000000d */
[----:B------:R-:W-:-:S05]  /*1050*/  FADD R0, R13, 1 ;  /* 0x3f8000000d007421 */ /* 0x000fca0000000000 */
[----:B------:R-:W-:-:S13]  /*1060*/  FSETP.GEU.AND P0, PT, R0, 1.175494350822287508e-38, PT ;  /* 0x008000000000780b */ /* 0x000fda0003f0e000 */
[----:B------:R-:W-:-:S04]  /*1070*/  @!P0 FMUL R0, R0, 8388608 ;  /* 0x4b00000000008820 */ /* 0x000fc80000400000 */
[----:B------:R-:W-:-:S05]  /*1080*/  VIADD R5, R0, 0xc0d55555 ;  /* 0xc0d5555500057836 */ /* 0x000fca0000000000 */
[----:B------:R-:W-:-:S05]  /*1090*/  LOP3.LUT R5, R5, 0xff800000, RZ, 0xc0, !PT ;  /* 0xff80000005057812 */ /* 0x000fca00078ec0ff */
[----:B------:R-:W-:Y:S01]  /*10a0*/  IMAD.IADD R2, R0, 0x1, -R5 ;  /* 0x0000000100027824 */ /* 0x000fe200078e0a05 */
[----:B------:R-:W-:-:S03]  /*10b0*/  I2FP.F32.S32 R5, R5 ;  /* 0x0000000500057245 */ /* 0x000fc60000201400 */
[----:B------:R-:W-:-:S04]  /*10c0*/  FADD R2, R2, -1 ;  /* 0xbf80000002027421 */ /* 0x000fc80000000000 */
[----:B------:R-:W-:-:S04]  /*10d0*/  FFMA R3, R2, -R3, 0.14084610342979431152 ;  /* 0x3e1039f602037423 */ /* 0x000fc80000000803 */
[----:B------:R-:W-:Y:S01]  /*10e0*/  FFMA R7, R2, R3, -0.12148627638816833496 ;  /* 0xbdf8cdcc02077423 */ /* 0x000fe20000000003 */
[----:B------:R-:W-:-:S03]  /*10f0*/  FFMA.SAT R3, R4, R11, 0.5 ;  /* 0x3f00000004037423 */ /* 0x000fc6000000200b */
[C---:B------:R-:W-:Y:S01]  /*1100*/  FFMA R7, R2.reuse, R7, 0.13980610668659210205 ;  /* 0x3e0f295502077423 */ /* 0x040fe20000000007 */
[----:B------:R-:W-:Y:S01]  /*1110*/  FFMA.RM R3, R3, R6, 12582913 ;  /* 0x4b40000103037423 */ /* 0x000fe20000004006 */
[----:B------:R-:W-:Y:S02]  /*1120*/  FSEL R6, RZ, -23, P0 ;  /* 0xc1b80000ff067808 */ /* 0x000fe40000000000 */
[----:B------:R-:W-:Y:S01]  /*1130*/  FFMA R11, R2, R7, -0.16684235632419586182 ;  /* 0xbe2ad8b9020b7423 */ /* 0x000fe20000000007 */
[----:B------:R-:W-:Y:S01]  /*1140*/  FADD R7, R3, -12583039 ;  /* 0xcb40007f03077421 */ /* 0x000fe20000000000 */
[----:B------:R-:W-:Y:S01]  /*1150*/  ISETP.GT.U32.AND P0, PT, R0, 0x7f7fffff, PT ;  /* 0x7f7fffff0000780c */ /* 0x000fe20003f04070 */
[----:B------:R-:W-:Y:S01]  /*1160*/  FFMA R5, R5, 1.1920928955078125e-07, R6 ;  /* 0x3400000005057823 */ /* 0x000fe20000000006 */
[----:B------:R-:W-:Y:S01]  /*1170*/  FFMA R11, R2, R11, 0.20012299716472625732 ;  /* 0x3e4ced0b020b7423 */ /* 0x000fe2000000000b */
[----:B------:R-:W-:Y:S01]  /*1180*/  FFMA R7, R4, 1.4426950216293334961, -R7 ;  /* 0x3fb8aa3b04077823 */ /* 0x000fe20000000807 */
[----:B------:R-:W-:-:S02]  /*1190*/  IMAD.SHL.U32 R3, R3, 0x800000, RZ ;  /* 0x0080000003037824 */ /* 0x000fc400078e00ff */
[----:B------:R-:W-:Y:S01]  /*11a0*/  FFMA R11, R2, R11, -0.24999669194221496582 ;  /* 0xbe7fff22020b7423 */ /* 0x000fe2000000000b */
[----:B------:R-:W-:-:S03]  /*11b0*/  FFMA R7, R4, 1.925963033500011079e-08, R7 ;  /* 0x32a5706004077823 */ /* 0x000fc60000000007 */
[C---:B------:R-:W-:Y:S01]  /*11c0*/  FFMA R11, R2.reuse, R11, 0.33333182334899902344 ;  /* 0x3eaaaa78020b7423 */ /* 0x040fe2000000000b */
[----:B------:R-:W0:Y:S03]  /*11d0*/  MUFU.EX2 R4, R7 ;  /* 0x0000000700047308 */ /* 0x000e260000000800 */
[----:B------:R-:W-:-:S04]  /*11e0*/  FFMA R11, R2, R11, -0.5 ;  /* 0xbf000000020b7423 */ /* 0x000fc8000000000b */
[----:B------:R-:W-:-:S04]  /*11f0*/  FMUL R11, R2, R11 ;  /* 0x0000000b020b7220 */ /* 0x000fc80000400000 */
[----:B------:R-:W-:Y:S01]  /*1200*/  FFMA R2, R2, R11, R2 ;  /* 0x0000000b02027223 */ /* 0x000fe20000000002 */
[----:B------:R-:W-:-:S03]  /*1210*/  MOV R11, 0x7f800000 ;  /* 0x7f800000000b7802 */ /* 0x000fc60000000f00 */
[----:B------:R-:W-:Y:S02]  /*1220*/  FFMA R2, R5, 0.69314718246459960938, R2 ;  /* 0x3f31721805027823 */ /* 0x000fe40000000002 */
[C---:B------:R-:W-:Y:S01]  /*1230*/  @P0 FFMA R2, R0.reuse, R11, +INF ;  /* 0x7f80000000020423 */ /* 0x040fe2000000000b */
[----:B------:R-:W-:Y:S01]  /*1240*/  FSETP.NEU.AND P0, PT, R0, RZ, PT ;  /* 0x000000ff0000720b */ /* 0x000fe20003f0d000 */
[----:B0-----:R-:W-:-:S03]  /*1250*/  FMUL R3, R3, R4 ;  /* 0x0000000403037220 */ /* 0x001fc60000400000 */
[----:B------:R-:W-:Y:S01]  /*1260*/  FSEL R2, R2, -INF , P0 ;  /* 0xff80000002027808 */ /* 0x000fe20000000000 */
[----:B------:R-:W-:-:S04]  /*1270*/  FFMA R10, R13, R3, R10 ;  /* 0x000000030d0a7223 */ /* 0x000fc8000000000a */
[----:B------:R-:W-:Y:S01]  /*1280*/  FFMA R13, R10, R2, R13 ;  /* 0x000000020a0d7223 */ /* 0x000fe2000000000d */
[----:B------:R-:W-:Y:S06]  /*1290*/  BRA.U UP0, `(.L_x_77) ;  /* 0xffffffed00907547 */ /* 0x000fec000b83ffff */
[----:B------:R-:W0:Y:S01]  /*12a0*/  LDC.64 R2, c[0x0][0x388] ;  /* 0x0000e200ff027b82 */ /* 0x000e220000000a00 */
[----:B------:R-:W-:Y:S01]  /*12b0*/  FADD R13, R10, R13 ;  /* 0x0000000d0a0d7221 */ /* 0x000fe20000000000 */
[----:B0-----:R-:W-:-:S05]  /*12c0*/  IMAD.WIDE R8, R8, 0x4, R2 ;  /* 0x0000000408087825 */ /* 0x001fca00078e0202 */
[----:B------:R-:W-:Y:S01]  /*12d0*/  STG.E desc[UR8][R8.64], R13 ;  /* 0x0000000d08007986 */ /* 0x000fe2000c101908 */
[----:B------:R-:W-:Y:S05]  /*12e0*/  EXIT ;  /* 0x000000000000794d */ /* 0x000fea0003800000 */
.L_x_78:
        /* <DEDUP_REMOVED lines=9> */
.L_x_129:


//--------------------- .text._Z18highRegisterKernelPfS_i --------------------------
	.section	.text._Z18highRegisterKernelPfS_i,"ax",@progbits
	.align	128
        .global         _Z18highRegisterKernelPfS_i
        .type           _Z18highRegisterKernelPfS_i,@function
        .size           _Z18highRegisterKernelPfS_i,(.L_x_130 - _Z18highRegisterKernelPfS_i)
        .other          _Z18highRegisterKernelPfS_i,@"STO_CUDA_ENTRY STV_DEFAULT"
_Z18highRegisterKernelPfS_i:
.text._Z18highRegisterKernelPfS_i:
        /* <DEDUP_REMOVED lines=12> */
[----:B------:R-:W-:Y:S01]  /*00c0*/  UMOV UR4, URZ ;  /* 0x000000ff00047c82 */ /* 0x000fe20008000000 */
[----:B--2---:R-:W-:-:S04]  /*00d0*/  FMUL R3, R0, 1.1000000238418579102 ;  /* 0x3f8ccccd00037820 */ /* 0x004fc80000400000 */
[----:B------:R-:W-:-:S04]  /*00e0*/  FMUL R2, R3, 1.2000000476837158203 ;  /* 0x3f99999a03027820 */ /* 0x000fc80000400000 */
[----:B------:R-:W-:-:S04]  /*00f0*/  FMUL R5, R2, 1.2999999523162841797 ;  /* 0x3fa6666602057820 */ /* 0x000fc80000400000 */
[----:B------:R-:W-:-:S04]  /*0100*/  FMUL R4, R5, 1.3999999761581420898 ;  /* 0x3fb3333305047820 */ /* 0x000fc80000400000 */
[----:B------:R-:W-:-:S04]  /*0110*/  FMUL R7, R4, 1.5 ;  /* 0x3fc0000004077820 */ /* 0x000fc80000400000 */
[----:B------:R-:W-:-:S04]  /*0120*/  FMUL R6, R7, 1.6000000238418579102 ;  /* 0x3fcccccd07067820 */ /* 0x000fc80000400000 */
[----:B------:R-:W-:-:S04]  /*0130*/  FMUL R8, R6, 1.7000000476837158203 ;  /* 0x3fd9999a06087820 */ /* 0x000fc80000400000 */
[----:B------:R-:W-:-:S04]  /*0140*/  FMUL R9, R8, 1.7999999523162841797 ;  /* 0x3fe6666608097820 */ /* 0x000fc80000400000 */
[----:B------:R-:W-:-:S04]  /*0150*/  FMUL R11, R9, 1.8999999761581420898 ;  /* 0x3ff33333090b7820 */ /* 0x000fc80000400000 */
[----:B------:R-:W-:-:S04]  /*0160*/  FADD R10, R11, R11 ;  /* 0x0000000b0b0a7221 */ /* 0x000fc80000000000 */
[----:B------:R-:W-:-:S04]  /*0170*/  FMUL R12, R10, 2.0999999046325683594 ;  /* 0x400666660a0c7820 */ /* 0x000fc80000400000 */
[----:B------:R-:W-:-:S04]  /*0180*/  FMUL R13, R12, 2.2000000476837158203 ;  /* 0x400ccccd0c0d7820 */ /* 0x000fc80000400000 */
[----:B------:R-:W-:-:S04]  /*0190*/  FMUL R15, R13, 2.2999999523162841797 ;  /* 0x401333330d0f7820 */ /* 0x000fc80000400000 */
[----:B------:R-:W-:-:S04]  /*01a0*/  FMUL R14, R15, 2.4000000953674316406 ;  /* 0x4019999a0f0e7820 */ /* 0x000fc80000400000 */
[----:B------:R-:W-:-:S07]  /*01b0*/  FMUL R16, R14, 2.5 ;  /* 0x402000000e107820 */ /* 0x000fce0000400000 */
.L_x_94:
[C---:B------:R-:W-:Y:S01]  /*01c0*/  FMUL R18, R2.reuse, 0.63661974668502807617 ;  /* 0x3f22f98302127820 */ /* 0x040fe20000400000 */
[----:B------:R-:W-:Y:S01]  /*01d0*/  FSETP.GE.AND P0, PT, |R2|, 105615, PT ;  /* 0x47ce47800200780b */ /* 0x000fe20003f06200 */
[----:B------:R-:W-:Y:S02]  /*01e0*/  BSSY.RECONVERGENT B0, `(.L_x_79) ;  /* 0x0000066000007945 */ /* 0x000fe40003800200 */
        /* <DEDUP_REMOVED lines=17> */
.L_x_81:
[----:B0-----:R-:W-:Y:S01]  /*0300*/  IMAD.U32 R18, RZ, RZ, UR10 ;  /* 0x0000000aff127e24 */ /* 0x001fe2000f8e00ff */
[----:B------:R-:W-:-:S05]  /*0310*/  MOV R19, UR11 ;  /* 0x0000000b00137c02 */ /* 0x000fca0008000f00 */
        /* <DEDUP_REMOVED lines=63> */
.L_x_83:
[----:B------:R-:W-:Y:S05]  /*0710*/  BSYNC.RECONVERGENT B1 ;  /* 0x0000000000017941 */ /* 0x000fea0003800200 */
.L_x_82:
[C-C-:B------:R-:W-:Y:S01]  /*0720*/  SHF.L.W.U32.HI R29, R19.reuse, 0x2, R28.reuse ;  /* 0x00000002131d7819 */ /* 0x140fe20000010e1c */
        /* <DEDUP_REMOVED lines=17> */
.L_x_80:
[----:B------:R-:W-:Y:S05]  /*0840*/  BSYNC.RECONVERGENT B0 ;  /* 0x0000000000007941 */ /* 0x000fea0003800200 */
.L_x_79:
[----:B------:R-:W-:Y:S01]  /*0850*/  FMUL R28, R5, 0.63661974668502807617 ;  /* 0x3f22f983051c7820 */ /* 0x000fe20000400000 */
[----:B------:R-:W-:Y:S01]  /*0860*/  LOP3.LUT R26, R25, 0x1, RZ, 0xc0, !PT ;  /* 0x00000001191a7812 */ /* 0x000fe200078ec0ff */
[----:B------:R-:W-:Y:S02]  /*0870*/  IMAD.MOV.U32 R18, RZ, RZ, 0x37cbac00 ;  /* 0x37cbac00ff127424 */ /* 0x000fe400078e00ff */
[----:B------:R-:W-:Y:S01]  /*0880*/  FMUL R19, R29, R29 ;  /* 0x0000001d1d137220 */ /* 0x000fe20000400000 */
[----:B------:R-:W-:Y:S01]  /*0890*/  IMAD.MOV.U32 R30, RZ, RZ, 0x3e2aaaa8 ;  /* 0x3e2aaaa8ff1e7424 */ /* 0x000fe200078e00ff */
[----:B------:R-:W-:Y:S01]  /*08a0*/  ISETP.NE.U32.AND P0, PT, R26, 0x1, PT ;  /* 0x000000011a00780c */ /* 0x000fe20003f05070 */
[----:B------:R-:W0:Y:S01]  /*08b0*/  F2I.NTZ R28, R28 ;  /* 0x0000001c001c7305 */ /* 0x000e220000203100 */
[----:B------:R-:W-:Y:S01]  /*08c0*/  FFMA R18, R19, R18, -0.0013887860113754868507 ;  /* 0xbab607ed13127423 */ /* 0x000fe20000000012 */
[----:B------:R-:W-:Y:S01]  /*08d0*/  IMAD.MOV.U32 R26, RZ, RZ, 0x3c0885e4 ;  /* 0x3c0885e4ff1a7424 */ /* 0x000fe200078e00ff */
[----:B------:R-:W-:Y:S01]  /*08e0*/  IADD3 R25, PT, PT, R25, 0x1, RZ ;  /* 0x0000000119197810 */ /* 0x000fe20007ffe0ff */
[----:B------:R-:W-:Y:S01]  /*08f0*/  BSSY.RECONVERGENT B0, `(.L_x_84) ;  /* 0x000006d000007945 */ /* 0x000fe20003800200 */
[----:B------:R-:W-:-:S02]  /*0900*/  FSEL R30, -R30, -0.4999999701976776123, !P0 ;  /* 0xbeffffff1e1e7808 */ /* 0x000fc40004000100 */
[----:B------:R-:W-:Y:S02]  /*0910*/  FSEL R18, R18, -0.00019574658654164522886, P0 ;  /* 0xb94d415312127808 */ /* 0x000fe40000000000 */
[----:B------:R-:W-:Y:S02]  /*0920*/  FSEL R26, R26, 0.041666727513074874878, !P0 ;  /* 0x3d2aaabb1a1a7808 */ /* 0x000fe40004000000 */
[----:B------:R-:W-:-:S03]  /*0930*/  LOP3.LUT P1, RZ, R25, 0x2, RZ, 0xc0, !PT ;  /* 0x0000000219ff7812 */ /* 0x000fc6000782c0ff */
[----:B------:R-:W-:Y:S01]  /*0940*/  FFMA R26, R19, R18, R26 ;  /* 0x00000012131a7223 */ /* 0x000fe2000000001a */
[----:B------:R-:W-:Y:S02]  /*0950*/  FSEL R18, R29, 1, !P0 ;  /* 0x3f8000001d127808 */ /* 0x000fe40004000000 */
[----:B------:R-:W-:Y:S01]  /*0960*/  FSETP.GE.AND P0, PT, |R5|, 105615, PT ;  /* 0x47ce47800500780b */ /* 0x000fe20003f06200 */
[C---:B------:R-:W-:Y:S01]  /*0970*/  FFMA R26, R19.reuse, R26, R30 ;  /* 0x0000001a131a7223 */ /* 0x040fe2000000001e */
[----:B0-----:R-:W-:Y:S01]  /*0980*/  I2FP.F32.S32 R32, R28 ;  /* 0x0000001c00207245 */ /* 0x001fe20000201400 */
[----:B------:R-:W-:-:S04]  /*0990*/  FFMA R19, R19, R18, RZ ;  /* 0x0000001213137223 */ /* 0x000fc800000000ff */
        /* <DEDUP_REMOVED lines=11> */
[----:B------:R-:W-:Y:S01]  /*0a50*/  SHF.L.U32 R18, R5, 0x8, RZ ;  /* 0x0000000805127819 */ /* 0x000fe200000006ff */
[----:B------:R-:W-:Y:S01]  /*0a60*/  IMAD.MOV.U32 R25, RZ, RZ, RZ ;  /* 0x000000ffff197224 */ /* 0x000fe200078e00ff */
[----:B------:R-:W-:Y:S01]  /*0a70*/  UMOV UR5, URZ ;  /* 0x000000ff00057c82 */ /* 0x000fe20008000000 */
[----:B------:R-:W-:Y:S01]  /*0a80*/  IMAD.MOV.U32 R29, RZ, RZ, RZ ;  /* 0x000000ffff1d7224 */ /* 0x000fe200078e00ff */
[----:B------:R-:W-:-:S07]  /*0a90*/  LOP3.LUT R31, R18, 0x80000000, RZ, 0xfc, !PT ;  /* 0x80000000121f7812 */ /* 0x000fce00078efcff */
.L_x_86:
[----:B------:R-:W0:Y:S02]  /*0aa0*/  LDC.64 R18, c[0x4][RZ] ;  /* 0x01000000ff127b82 */ /* 0x000e240000000a00 */
[----:B0-----:R-:W-:-:S05]  /*0ab0*/  IMAD.WIDE.U32 R26, R29, 0x4, R18 ;  /* 0x000000041d1a7825 */ /* 0x001fca00078e0012 */
        /* <DEDUP_REMOVED lines=61> */
.L_x_88:
[----:B------:R-:W-:Y:S05]  /*0e90*/  BSYNC.RECONVERGENT B1 ;  /* 0x0000000000017941 */ /* 0x000fea0003800200 */
.L_x_87:
        /* <DEDUP_REMOVED lines=9> */
[C---:B------:R-:W-:Y:S02]  /*0f30*/  LEA.HI R28, R25.reuse, R28, RZ, 0x1 ;  /* 0x0000001c191c7211 */ /* 0x040fe400078f08ff */
[----:B------:R-:W0:Y:S01]  /*0f40*/  I2F.F64.S64 R18, R18 ;  /* 0x0000001200127312 */ /* 0x000e220000301c00 */
[----:B------:R-:W-:Y:S02]  /*0f50*/  LOP3.LUT R29, R25, R5, RZ, 0x3c, !PT ;  /* 0x00000005191d7212 */ /* 0x000fe400078e3cff */
[----:B------:R-:W-:Y:S02]  /*0f60*/  IMAD.MOV R25, RZ, RZ, -R28 ;  /* 0x000000ffff197224 */ /* 0x000fe400078e0a1c */
[----:B------:R-:W-:-:S04]  /*0f70*/  ISETP.GE.AND P1, PT, R29, RZ, PT ;  /* 0x000000ff1d00720c */ /* 0x000fc80003f26270 */
[----:B------:R-:W-:Y:S01]  /*0f80*/  @!P0 MOV R28, R25 ;  /* 0x00000019001c8202 */ /* 0x000fe20000000f00 */
[----:B0-----:R-:W-:-:S10]  /*0f90*/  DMUL R26, R18, UR6 ;  /* 0x00000006121a7c28 */ /* 0x001fd40008000000 */
[----:B------:R-:W0:Y:S02]  /*0fa0*/  F2F.F32.F64 R26, R26 ;  /* 0x0000001a001a7310 */ /* 0x000e240000301000 */
[----:B0-----:R-:W-:-:S07]  /*0fb0*/  FSEL R18, -R26, R26, !P1 ;  /* 0x0000001a1a127208 */ /* 0x001fce0004800100 */
.L_x_85:
[----:B------:R-:W-:Y:S05]  /*0fc0*/  BSYNC.RECONVERGENT B0 ;  /* 0x0000000000007941 */ /* 0x000fea0003800200 */
.L_x_84:
[----:B------:R-:W-:Y:S01]  /*0fd0*/  FADD R19, R7, 1 ;  /* 0x3f80000007137421 */ /* 0x000fe20000000000 */
[----:B------:R-:W-:Y:S01]  /*0fe0*/  LOP3.LUT R27, R28, 0x1, RZ, 0xc0, !PT ;  /* 0x000000011c1b7812 */ /* 0x000fe200078ec0ff */
[----:B------:R-:W-:Y:S02]  /*0ff0*/  IMAD.MOV.U32 R30, RZ, RZ, 0x37cbac00 ;  /* 0x37cbac00ff1e7424 */ /* 0x000fe400078e00ff */
[----:B------:R-:W-:Y:S01]  /*1000*/  FMUL R25, R18, R18 ;  /* 0x0000001212197220 */ /* 0x000fe20000400000 */
[----:B------:R-:W-:Y:S01]  /*1010*/  HFMA2 R32, -RZ, RZ, 1.0078125, -8.98838043212890625e-05 ;  /* 0x3c0885e4ff207431 */ /* 0x000fe200000001ff */
[----:B------:R-:W-:Y:S01]  /*1020*/  FSETP.GEU.AND P1, PT, R19, 1.175494350822287508e-38, PT ;  /* 0x008000001300780b */ /* 0x000fe20003f2e000 */
[----:B------:R-:W-:Y:S01]  /*1030*/  IMAD.MOV.U32 R34, RZ, RZ, 0x3e055027 ;  /* 0x3e055027ff227424 */ /* 0x000fe200078e00ff */
[----:B------:R-:W-:Y:S01]  /*1040*/  ISETP.NE.U32.AND P0, PT, R27, 0x1, PT ;  /* 0x000000011b00780c */ /* 0x000fe20003f05070 */
[----:B------:R-:W-:Y:S01]  /*1050*/  FFMA R27, R25, R30, -0.0013887860113754868507 ;  /* 0xbab607ed191b7423 */ /* 0x000fe2000000001e */
[----:B------:R-:W-:Y:S01]  /*1060*/  FMUL R31, R4, 0.0099999997764825820923 ;  /* 0x3c23d70a041f7820 */ /* 0x000fe20000400000 */
[----:B------:R-:W-:Y:S01]  /*1070*/  BSSY.RECONVERGENT B0, `(.L_x_89) ;  /* 0x00000a3000007945 */ /* 0x000fe20003800200 */
[----:B------:R-:W-:-:S02]  /*1080*/  FSEL R18, R18, 1, P0 ;  /* 0x3f80000012127808 */ /* 0x000fc40000000000 */
[----:B------:R-:W-:Y:S02]  /*1090*/  FSEL R30, R27, -0.00019574658654164522886, !P0 ;  /* 0xb94d41531b1e7808 */ /* 0x000fe40004000000 */
[----:B------:R-:W-:-:S03]  /*10a0*/  FSEL R32, R32, 0.041666727513074874878, P0 ;  /* 0x3d2aaabb20207808 */ /* 0x000fc60000000000 */
[----:B------:R-:W-:Y:S02]  /*10b0*/  @!P1 FMUL R19, R19, 8388608 ;  /* 0x4b00000013139820 */ /* 0x000fe40000400000 */
[----:B------:R-:W-:Y:S01]  /*10c0*/  FFMA R30, R25, R30, R32 ;  /* 0x0000001e191e7223 */ /* 0x000fe20000000020 */
[----:B------:R-:W-:Y:S01]  /*10d0*/  MOV R32, 0x3e2aaaa8 ;  /* 0x3e2aaaa800207802 */ /* 0x000fe20000000f00 */
[----:B------:R-:W-:-:S03]  /*10e0*/  VIADD R26, R19, 0xc0d55555 ;  /* 0xc0d55555131a7836 */ /* 0x000fc60000000000 */
[----:B------:R-:W-:Y:S02]  /*10f0*/  FSEL R32, -R32, -0.4999999701976776123, P0 ;  /* 0xbeffffff20207808 */ /* 0x000fe40000000100 */
[----:B------:R-:W-:Y:S02]  /*1100*/  LOP3.LUT R26, R26, 0xff800000, RZ, 0xc0, !PT ;  /* 0xff8000001a1a7812 */ /* 0x000fe400078ec0ff */
[----:B------:R-:W-:Y:S01]  /*1110*/  ISETP.GT.U32.AND P0, PT, R19, 0x7f7fffff, PT ;  /* 0x7f7fffff1300780c */ /* 0x000fe20003f04070 */
[C---:B------:R-:W-:Y:S01]  /*1120*/  FFMA R30, R25.reuse, R30, R32 ;  /* 0x0000001e191e7223 */ /* 0x040fe20000000020 */
[----:B------:R-:W-:Y:S01]  /*1130*/  FFMA R25, R25, R18, RZ ;  /* 0x0000001219197223 */ /* 0x000fe200000000ff */
[----:B------:R-:W-:Y:S02]  /*1140*/  IMAD.IADD R29, R19, 0x1, -R26 ;  /* 0x00000001131d7824 */ /* 0x000fe400078e0a1a */
[----:B------:R-:W-:Y:S02]  /*1150*/  IMAD.MOV.U32 R32, RZ, RZ, 0x3bbb989d ;  /* 0x3bbb989dff207424 */ /* 0x000fe400078e00ff */
[----:B------:R-:W-:Y:S01]  /*1160*/  FFMA R18, R25, R30, R18 ;  /* 0x0000001e19127223 */ /* 0x000fe20000000012 */
[----:B------:R-:W-:Y:S01]  /*1170*/  FADD R27, R29, -1 ;  /* 0xbf8000001d1b7421 */ /* 0x000fe20000000000 */
[----:B------:R-:W-:-:S02]  /*1180*/  HFMA2 R29, -RZ, RZ, 3.7421875, 0 ;  /* 0x437c0000ff1d7431 */ /* 0x000fc400000001ff */
[----:B------:R-:W-:Y:S01]  /*1190*/  FFMA.SAT R30, R31, R32, 0.5 ;  /* 0x3f0000001f1e7423 */ /* 0x000fe20000002020 */
[----:B------:R-:W-:Y:S01]  /*11a0*/  FMUL R25, R6, 0.10000000149011611938 ;  /* 0x3dcccccd06197820 */ /* 0x000fe20000400000 */
[----:B------:R-:W-:-:S04]  /*11b0*/  FFMA R34, R27, -R34, 0.14084610342979431152 ;  /* 0x3e1039f61b227423 */ /* 0x000fc80000000822 */
[----:B------:R-:W-:Y:S01]  /*11c0*/  FFMA R34, R27, R34, -0.12148627638816833496 ;  /* 0xbdf8cdcc1b227423 */ /* 0x000fe20000000022 */
[----:B------:R-:W-:Y:S01]  /*11d0*/  FSETP.GE.AND P2, PT, |R25|, 105615, PT ;  /* 0x47ce47801900780b */ /* 0x000fe20003f46200 */
[----:B------:R-:W-:Y:S02]  /*11e0*/  FFMA.RM R30, R30, R29, 12582913 ;  /* 0x4b4000011e1e7423 */ /* 0x000fe4000000401d */
[----:B------:R-:W-:Y:S01]  /*11f0*/  FFMA R34, R27, R34, 0.13980610668659210205 ;  /* 0x3e0f29551b227423 */ /* 0x000fe20000000022 */
[----:B------:R-:W-:Y:S01]  /*1200*/  FMUL R29, R25, 0.63661974668502807617 ;  /* 0x3f22f983191d7820 */ /* 0x000fe20000400000 */
[----:B------:R-:W-:Y:S02]  /*1210*/  FADD R32, R30, -12583039 ;  /* 0xcb40007f1e207421 */ /* 0x000fe40000000000 */
[----:B------:R-:W-:Y:S02]  /*1220*/  FFMA R34, R27, R34, -0.16684235632419586182 ;  /* 0xbe2ad8b91b227423 */ /* 0x000fe40000000022 */
[----:B------:R-:W-:-:S02]  /*1230*/  FFMA R32, R31, 1.4426950216293334961, -R32 ;  /* 0x3fb8aa3b1f207823 */ /* 0x000fc40000000820 */
[----:B------:R-:W-:Y:S01]  /*1240*/  FFMA R34, R27, R34, 0.20012299716472625732 ;  /* 0x3e4ced0b1b227423 */ /* 0x000fe20000000022 */
[----:B------:R-:W0:Y:S01]  /*1250*/  F2I.NTZ R29, R29 ;  /* 0x0000001d001d7305 */ /* 0x000e220000203100 */
[----:B------:R-:W-:Y:S02]  /*1260*/  FFMA R32, R31, 1.925963033500011079e-08, R32 ;  /* 0x32a570601f207823 */ /* 0x000fe40000000020 */
[----:B------:R-:W-:-:S04]  /*1270*/  FFMA R34, R27, R34, -0.24999669194221496582 ;  /* 0xbe7fff221b227423 */ /* 0x000fc80000000022 */
[----:B------:R-:W-:-:S04]  /*1280*/  FFMA R34, R27, R34, 0.33333182334899902344 ;  /* 0x3eaaaa781b227423 */ /* 0x000fc80000000022 */
[----:B------:R-:W-:-:S04]  /*1290*/  FFMA R34, R27, R34, -0.5 ;  /* 0xbf0000001b227423 */ /* 0x000fc80000000022 */
[----:B------:R-:W-:-:S04]  /*12a0*/  FMUL R34, R27, R34 ;  /* 0x000000221b227220 */ /* 0x000fc80000400000 */
[----:B------:R-:W-:Y:S01]  /*12b0*/  FFMA R36, R27, R34, R27 ;  /* 0x000000221b247223 */ /* 0x000fe2000000001b */
[----:B------:R-:W-:Y:S02]  /*12c0*/  I2FP.F32.S32 R34, R26 ;  /* 0x0000001a00227245 */ /* 0x000fe40000201400 */
[----:B------:R-:W1:Y:S01]  /*12d0*/  MUFU.EX2 R26, R32 ;  /* 0x00000020001a7308 */ /* 0x000e620000000800 */
[----:B------:R-:W-:Y:S02]  /*12e0*/  FSEL R27, RZ, -23, P1 ;  /* 0xc1b80000ff1b7808 */ /* 0x000fe40000800000 */
[----:B------:R-:W-:Y:S02]  /*12f0*/  LOP3.LUT P1, RZ, R28, 0x2, RZ, 0xc0, !PT ;  /* 0x000000021cff7812 */ /* 0x000fe4000782c0ff */
[----:B0-----:R-:W-:Y:S01]  /*1300*/  I2FP.F32.S32 R28, R29 ;  /* 0x0000001d001c7245 */ /* 0x001fe20000201400 */
[----:B------:R-:W-:Y:S01]  /*1310*/  FFMA R27, R34, 1.1920928955078125e-07, R27 ;  /* 0x34000000221b7823 */ /* 0x000fe2000000001b */
[----:B------:R-:W-:-:S03]  /*1320*/  IMAD.MOV.U32 R34, RZ, RZ, 0x7f800000 ;  /* 0x7f800000ff227424 */ /* 0x000fc600078e00ff */
[----:B------:R-:W-:Y:S01]  /*1330*/  FFMA R36, R27, 0.69314718246459960938, R36 ;  /* 0x3f3172181b247823 */ /* 0x000fe20000000024 */
[----:B------:R-:W-:Y:S01]  /*1340*/  SHF.L.U32 R27, R30, 0x17, RZ ;  /* 0x000000171e1b7819 */ /* 0x000fe200000006ff */
[C---:B------:R-:W-:Y:S01]  /*1350*/  @P0 FFMA R36, R19.reuse, R34, +INF ;  /* 0x7f80000013240423 */ /* 0x040fe20000000022 */
[----:B------:R-:W-:Y:S01]  /*1360*/  FSETP.NEU.AND P0, PT, R19, RZ, PT ;  /* 0x000000ff1300720b */ /* 0x000fe20003f0d000 */
[----:B------:R-:W-:Y:S02]  /*1370*/  FFMA R31, R28, -1.5707962512969970703, R25 ;  /* 0xbfc90fda1c1f7823 */ /* 0x000fe40000000019 */
[----:B------:R-:W-:Y:S01]  /*1380*/  @P1 FADD R18, RZ, -R18 ;  /* 0x80000012ff121221 */ /* 0x000fe20000000000 */
[----:B-1----:R-:W-:Y:S01]  /*1390*/  FMUL R27, R27, R26 ;  /* 0x0000001a1b1b7220 */ /* 0x002fe20000400000 */
[----:B------:R-:W-:Y:S01]  /*13a0*/  FSEL R36, R36, -INF , P0 ;  /* 0xff80000024247808 */ /* 0x000fe20000000000 */
[----:B------:R-:W-:Y:S01]  /*13b0*/  FFMA R31, R28, -7.5497894158615963534e-08, R31 ;  /* 0xb3a221681c1f7823 */ /* 0x000fe2000000001f */
[----:B------:R-:W-:Y:S01]  /*13c0*/  FFMA R3, R18, R2, R3 ;  /* 0x0000000212037223 */ /* 0x000fe20000000003 */
[----:B------:R-:W-:-:S02]  /*13d0*/  FFMA R2, R27, R5, R2 ;  /* 0x000000051b027223 */ /* 0x000fc40000000002 */
        /* <DEDUP_REMOVED lines=9> */
[----:B------:R-:W-:Y:S01]  /*1470*/  MOV R31, RZ ;  /* 0x000000ff001f7202 */ /* 0x000fe20000000f00 */
[----:B------:R-:W-:Y:S01]  /*1480*/  UMOV UR5, URZ ;  /* 0x000000ff00057c82 */ /* 0x000fe20008000000 */
[----:B------:R-:W-:-:S07]  /*1490*/  LOP3.LUT R33, R18, 0x80000000, RZ, 0xfc, !PT ;  /* 0x8000000012217812 */ /* 0x000fce00078efcff */
.L_x_91:
[----:B------:R-:W0:Y:S02]  /*14a0*/  LDC.64 R18, c[0x4][RZ] ;  /* 0x01000000ff127b82 */ /* 0x000e240000000a00 */
[----:B0-----:R-:W-:-:S05]  /*14b0*/  IMAD.WIDE.U32 R26, R31, 0x4, R18 ;  /* 0x000000041f1a7825 */ /* 0x001fca00078e0012 */
[----:B------:R-:W2:Y:S01]  /*14c0*/  LDG.E.CONSTANT R18, desc[UR8][R26.64] ;  /* 0x000000081a127981 */ /* 0x000ea2000c1e9900 */
[C---:B------:R-:W-:Y:S01]  /*14d0*/  IMAD.SHL.U32 R28, R31.reuse, 0x4, RZ ;  /* 0x000000041f1c7824 */ /* 0x040fe200078e00ff */
[----:B------:R-:W-:-:S04]  /*14e0*/  IADD3 R31, PT, PT, R31, 0x1, RZ ;  /* 0x000000011f1f7810 */ /* 0x000fc80007ffe0ff */
        /* <DEDUP_REMOVED lines=13> */
[----:B------:R-:W-:Y:S01]  /*15c0*/  @P2 IMAD.MOV.U32 R23, RZ, RZ, R18 ;  /* 0x000000ffff172224 */ /* 0x000fe200078e0012 */
[-C--:B------:R-:W-:Y:S02]  /*15d0*/  @P3 MOV R22, R18.reuse ;  /* 0x0000001200163202 */ /* 0x080fe40000000f00 */
[----:B------:R-:W-:-:S07]  /*15e0*/  @P1 MOV R24, R18 ;  /* 0x0000001200181202 */ /* 0x000fce0000000f00 */
[----:B------:R-:W-:Y:S05]  /*15f0*/  @P6 BRA `(.L_x_91) ;  /* 0xfffffffc00a86947 */ /* 0x000fea000383ffff */
[----:B------:R-:W-:Y:S01]  /*1600*/  SHF.R.U32.HI R25, RZ, 0x17, R25 ;  /* 0x00000017ff197819 */ /* 0x000fe20000011619 */
[----:B------:R-:W-:Y:S03]  /*1610*/  BSSY.RECONVERGENT B1, `(.L_x_92) ;  /* 0x0000035000017945 */ /* 0x000fe60003800200 */
[----:B------:R-:W-:-:S05]  /*1620*/  LOP3.LUT R18, R25, 0xe0, RZ, 0xc0, !PT ;  /* 0x000000e019127812 */ /* 0x000fca00078ec0ff */
[----:B------:R-:W-:-:S05]  /*1630*/  VIADD R18, R18, 0xffffff80 ;  /* 0xffffff8012127836 */ /* 0x000fca0000000000 */
[----:B------:R-:W-:-:S04]  /*1640*/  SHF.R.U32.HI R18, RZ, 0x5, R18 ;  /* 0x00000005ff127819 */ /* 0x000fc80000011612 */
[----:B------:R-:W-:-:S04]  /*1650*/  LEA R26, -R18, RZ, 0x2 ;  /* 0x000000ff121a7211 */ /* 0x000fc800078e11ff */
[C---:B------:R-:W-:Y:S02]  /*1660*/  ISETP.EQ.AND P0, PT, R26.reuse, -0x18, PT ;  /* 0xffffffe81a00780c */ /* 0x040fe40003f02270 */
[C---:B------:R-:W-:Y:S02]  /*1670*/  ISETP.EQ.AND P3, PT, R26.reuse, -0x14, PT ;  /* 0xffffffec1a00780c */ /* 0x040fe40003f62270 */
[C---:B------:R-:W-:Y:S02]  /*1680*/  ISETP.EQ.AND P4, PT, R26.reuse, -0x10, PT ;  /* 0xfffffff01a00780c */ /* 0x040fe40003f82270 */
[C---:B------:R-:W-:Y:S02]  /*1690*/  ISETP.EQ.AND P2, PT, R26.reuse, -0xc, PT ;  /* 0xfffffff41a00780c */ /* 0x040fe40003f42270 */
[----:B------:R-:W-:-:S05]  /*16a0*/  ISETP.EQ.AND P1, PT, R26, -0x8, PT ;  /* 0xfffffff81a00780c */ /* 0x000fca0003f22270 */
[----:B------:R-:W-:Y:S01]  /*16b0*/  @P0 IMAD.MOV.U32 R18, RZ, RZ, R17 ;  /* 0x000000ffff120224 */ /* 0x000fe200078e0011 */
[C---:B------:R-:W-:Y:S01]  /*16c0*/  ISETP.EQ.AND P0, PT, R26.reuse, -0x4, PT ;  /* 0xfffffffc1a00780c */ /* 0x040fe20003f02270 */
[----:B------:R-:W-:Y:S01]  /*16d0*/  @P3 IMAD.MOV.U32 R18, RZ, RZ, R20 ;  /* 0x000000ffff123224 */ /* 0x000fe200078e0014 */
[----:B------:R-:W-:Y:S01]  /*16e0*/  @P3 MOV R19, R17 ;  /* 0x0000001100133202 */ /* 0x000fe20000000f00 */
[----:B------:R-:W-:Y:S01]  /*16f0*/  @P4 IMAD.MOV.U32 R18, RZ, RZ, R21 ;  /* 0x000000ffff124224 */ /* 0x000fe200078e0015 */
[----:B------:R-:W-:Y:S01]  /*1700*/  @P4 MOV R19, R20 ;  /* 0x0000001400134202 */ /* 0x000fe20000000f00 */
[----:B------:R-:W-:Y:S01]  /*1710*/  @P2 IMAD.MOV.U32 R18, RZ, RZ, R22 ;  /* 0x000000ffff122224 */ /* 0x000fe200078e0016 */
[----:B------:R-:W-:Y:S01]  /*1720*/  ISETP.EQ.AND P3, PT, R26, RZ, PT ;  /* 0x000000ff1a00720c */ /* 0x000fe20003f62270 */
[----:B------:R-:W-:Y:S01]  /*1730*/  @P1 IMAD.MOV.U32 R18, RZ, RZ, R23 ;  /* 0x000000ffff121224 */ /* 0x000fe200078e0017 */
[----:B------:R-:W-:Y:S02]  /*1740*/  @P2 MOV R19, R21 ;  /* 0x0000001500132202 */ /* 0x000fe40000000f00 */
[----:B------:R-:W-:-:S02]  /*1750*/  @P1 MOV R19, R22 ;  /* 0x0000001600131202 */ /* 0x000fc40000000f00 */
[----:B------:R-:W-:Y:S01]  /*1760*/  LOP3.LUT P1, RZ, R25, 0x1f, RZ, 0xc0, !PT ;  /* 0x0000001f19ff7812 */ /* 0x000fe2000782c0ff */
[----:B------:R-:W-:Y:S01]  /*1770*/  @P0 IMAD.MOV.U32 R18, RZ, RZ, R24 ;  /* 0x000000ffff120224 */ /* 0x000fe200078e0018 */
[----:B------:R-:W-:Y:S02]  /*1780*/  ISETP.EQ.AND P4, PT, R26, 0x4, PT ;  /* 0x000000041a00780c */ /* 0x000fe40003f82270 */
[----:B------:R-:W-:-:S03]  /*1790*/  @P0 MOV R19, R23 ;  /* 0x0000001700130202 */ /* 0x000fc60000000f00 */
[----:B------:R-:W-:Y:S01]  /*17a0*/  @P3 IMAD.MOV.U32 R18, RZ, RZ, R29 ;  /* 0x000000ffff123224 */ /* 0x000fe200078e001d */
[----:B------:R-:W-:-:S03]  /*17b0*/  @P3 MOV R19, R24 ;  /* 0x0000001800133202 */ /* 0x000fc60000000f00 */
[----:B------:R-:W-:-:S04]  /*17c0*/  IMAD.MOV.U32 R25, RZ, RZ, R18 ;  /* 0x000000ffff197224 */ /* 0x000fc800078e0012 */
[----:B------:R-:W-:Y:S01]  /*17d0*/  @P4 MOV R19, R29 ;  /* 0x0000001d00134202 */ /* 0x000fe20000000f00 */
[----:B------:R-:W-:Y:S06]  /*17e0*/  @!P1 BRA `(.L_x_93) ;  /* 0x00000000005c9947 */ /* 0x000fec0003800000 */
[----:B------:R-:W-:-:S05]  /*17f0*/  FMUL R18, R6, 0.10000000149011611938 ;  /* 0x3dcccccd06127820 */ /* 0x000fca0000400000 */
[----:B------:R-:W-:-:S04]  /*1800*/  SHF.R.U32.HI R18, RZ, 0x17, R18 ;  /* 0x00000017ff127819 */ /* 0x000fc80000011612 */
[C---:B------:R-:W-:Y:S02]  /*1810*/  LOP3.LUT R26, R18.reuse, 0xe0, RZ, 0xc0, !PT ;  /* 0x000000e0121a7812 */ /* 0x040fe400078ec0ff */
[----:B------:R-:W-:Y:S02]  /*1820*/  LOP3.LUT R18, R18, 0x1f, RZ, 0xc0, !PT ;  /* 0x0000001f12127812 */ /* 0x000fe400078ec0ff */
[----:B------:R-:W-:Y:S02]  /*1830*/  IADD3 R26, PT, PT, R26, -0x80, RZ ;  /* 0xffffff801a1a7810 */ /* 0x000fe40007ffe0ff */
[----:B------:R-:W-:Y:S02]  /*1840*/  SHF.L.W.U32.HI R25, R19, R18, R25 ;  /* 0x0000001213197219 */ /* 0x000fe40000010e19 */
[----:B------:R-:W-:-:S05]  /*1850*/  SHF.R.U32.HI R26, RZ, 0x5, R26 ;  /* 0x00000005ff1a7819 */ /* 0x000fca000001161a */
[----:B------:R-:W-:-:S05]  /*1860*/  IMAD.U32 R27, R26, -0x4, RZ ;  /* 0xfffffffc1a1b7824 */ /* 0x000fca00078e00ff */
[C---:B------:R-:W-:Y:S02]  /*1870*/  ISETP.EQ.AND P0, PT, R27.reuse, -0x10, PT ;  /* 0xfffffff01b00780c */ /* 0x040fe40003f02270 */
[C---:B------:R-:W-:Y:S02]  /*1880*/  ISETP.EQ.AND P1, PT, R27.reuse, -0xc, PT ;  /* 0xfffffff41b00780c */ /* 0x040fe40003f22270 */
[C---:B------:R-:W-:Y:S02]  /*1890*/  ISETP.EQ.AND P2, PT, R27.reuse, -0x8, PT ;  /* 0xfffffff81b00780c */ /* 0x040fe40003f42270 */
[----:B------:R-:W-:-:S07]  /*18a0*/  ISETP.EQ.AND P3, PT, R27, -0x4, PT ;  /* 0xfffffffc1b00780c */ /* 0x000fce0003f62270 */
[----:B------:R-:W-:Y:S02]  /*18b0*/  @P0 MOV R26, R17 ;  /* 0x00000011001a0202 */ /* 0x000fe40000000f00 */
[C---:B------:R-:W-:Y:S01]  /*18c0*/  ISETP.EQ.AND P0, PT, R27.reuse, RZ, PT ;  /* 0x000000ff1b00720c */ /* 0x040fe20003f02270 */
[----:B------:R-:W-:Y:S01]  /*18d0*/  @P1 IMAD.MOV.U32 R26, RZ, RZ, R20 ;  /* 0x000000ffff1a1224 */ /* 0x000fe200078e0014 */
[C---:B------:R-:W-:Y:S02]  /*18e0*/  ISETP.EQ.AND P1, PT, R27.reuse, 0x4, PT ;  /* 0x000000041b00780c */ /* 0x040fe40003f22270 */
[----:B------:R-:W-:Y:S01]  /*18f0*/  @P2 MOV R26, R21 ;  /* 0x00000015001a2202 */ /* 0x000fe20000000f00 */
[----:B------:R-:W-:Y:S01]  /*1900*/  @P3 IMAD.MOV.U32 R26, RZ, RZ, R22 ;  /* 0x000000ffff1a3224 */ /* 0x000fe200078e0016 */
[----:B------:R-:W-:-:S07]  /*1910*/  ISETP.EQ.AND P2, PT, R27, 0x8, PT ;  /* 0x000000081b00780c */ /* 0x000fce0003f42270 */
[----:B------:R-:W-:Y:S02]  /*1920*/  @P0 MOV R26, R23 ;  /* 0x00000017001a0202 */ /* 0x000fe40000000f00 */
[----:B------:R-:W-:-:S04]  /*1930*/  @P1 IMAD.MOV.U32 R26, RZ, RZ, R24 ;  /* 0x000000ffff1a1224 */ /* 0x000fc800078e0018 */
[----:B------:R-:W-:-:S04]  /*1940*/  @P2 MOV R26, R29 ;  /* 0x0000001d001a2202 */ /* 0x000fc80000000f00 */
[----:B------:R-:W-:-:S07]  /*1950*/  SHF.L.W.U32.HI R19, R26, R18, R19 ;  /* 0x000000121a137219 */ /* 0x000fce0000010e13 */
.L_x_93:
[----:B------:R-:W-:Y:S05]  /*1960*/  BSYNC.RECONVERGENT B1 ;  /* 0x0000000000017941 */ /* 0x000fea0003800200 */
.L_x_92:
[C-C-:B------:R-:W-:Y:S01]  /*1970*/  SHF.L.W.U32.HI R28, R19.reuse, 0x2, R25.reuse ;  /* 0x00000002131c7819 */ /* 0x140fe20000010e19 */
[----:B------:R-:W-:Y:S01]  /*1980*/  IMAD.SHL.U32 R19, R19, 0x4, RZ ;  /* 0x0000000413137824 */ /* 0x000fe200078e00ff */
[----:B------:R-:W-:Y:S01]  /*1990*/  UMOV UR6, 0x54442d19 ;  /* 0x54442d1900067882 */ /* 0x000fe20000000000 */
[----:B------:R-:W-:Y:S01]  /*19a0*/  UMOV UR7, 0x3bf921fb ;  /* 0x3bf921fb00077882 */ /* 0x000fe20000000000 */
[----:B------:R-:W-:Y:S01]  /*19b0*/  SHF.R.S32.HI R26, RZ, 0x1f, R28 ;  /* 0x0000001fff1a7819 */ /* 0x000fe2000001141c */
[----:B------:R-:W-:Y:S01]  /*19c0*/  FMUL R29, R6, 0.10000000149011611938 ;  /* 0x3dcccccd061d7820 */ /* 0x000fe20000400000 */
[----:B------:R-:W-:Y:S02]  /*19d0*/  SHF.R.U32.HI R25, RZ, 0x1e, R25 ;  /* 0x0000001eff197819 */ /* 0x000fe40000011619 */
[C---:B------:R-:W-:Y:S02]  /*19e0*/  LOP3.LUT R18, R26.reuse, R19, RZ, 0x3c, !PT ;  /* 0x000000131a127212 */ /* 0x040fe400078e3cff */
[----:B------:R-:W-:-:S02]  /*19f0*/  LOP3.LUT R19, R26, R28, RZ, 0x3c, !PT ;  /* 0x0000001c1a137212 */ /* 0x000fc400078e3cff */
[----:B------:R-:W-:Y:S02]  /*1a00*/  ISETP.GE.AND P0, PT, R29, RZ, PT ;  /* 0x000000ff1d00720c */ /* 0x000fe40003f06270 */
[C---:B------:R-:W-:Y:S02]  /*1a10*/  LOP3.LUT R30, R28.reuse, R29, RZ, 0x3c, !PT ;  /* 0x0000001d1c1e7212 */ /* 0x040fe400078e3cff */
[----:B------:R-:W0:Y:S01]  /*1a20*/  I2F.F64.S64 R18, R18 ;  /* 0x0000001200127312 */ /* 0x000e220000301c00 */
[----:B------:R-:W-:Y:S02]  /*1a30*/  LEA.HI R29, R28, R25, RZ, 0x1 ;  /* 0x000000191c1d7211 */ /* 0x000fe400078f08ff */
[----:B------:R-:W-:Y:S02]  /*1a40*/  ISETP.GE.AND P1, PT, R30, RZ, PT ;  /* 0x000000ff1e00720c */ /* 0x000fe40003f26270 */
[----:B------:R-:W-:-:S05]  /*1a50*/  IADD3 R25, PT, PT, -R29, RZ, RZ ;  /* 0x000000ff1d197210 */ /* 0x000fca0007ffe1ff */
[----:B------:R-:W-:Y:S01]  /*1a60*/  @!P0 IMAD.MOV.U32 R29, RZ, RZ, R25 ;  /* 0x000000ffff1d8224 */ /* 0x000fe200078e0019 */
[----:B0-----:R-:W-:-:S10]  /*1a70*/  DMUL R26, R18, UR6 ;  /* 0x00000006121a7c28 */ /* 0x001fd40008000000 */
[----:B------:R-:W0:Y:S02]  /*1a80*/  F2F.F32.F64 R26, R26 ;  /* 0x0000001a001a7310 */ /* 0x000e240000301000 */
[----:B0-----:R-:W-:-:S07]  /*1a90*/  FSEL R28, -R26, R26, !P1 ;  /* 0x0000001a1a1c7208 */ /* 0x001fce0004800100 */
.L_x_90:
[----:B------:R-:W-:Y:S05]  /*1aa0*/  BSYNC.RECONVERGENT B0 ;  /* 0x0000000000007941 */ /* 0x000fea0003800200 */
.L_x_89:
[----:B------:R-:W-:Y:S01]  /*1ab0*/  MOV R19, 0x3c190000 ;  /* 0x3c19000000137802 */ /* 0x000fe20000000f00 */
[C---:B------:R-:W-:Y:S01]  /*1ac0*/  FMUL R18, R28.reuse, R28 ;  /* 0x0000001c1c127220 */ /* 0x040fe20000400000 */
[----:B------:R-:W-:Y:S01]  /*1ad0*/  FSETP.NEU.AND P0, PT, |R28|, 0.00049096695147454738617, PT ;  /* 0x3a00b43c1c00780b */ /* 0x000fe20003f0d200 */
[----:B------:R-:W-:Y:S01]  /*1ae0*/  UIADD3 UR4, UPT, UPT, UR4, 0x1, URZ ;  /* 0x0000000104047890 */ /* 0x000fe2000fffe0ff */
[----:B------:R-:W-:Y:S01]  /*1af0*/  LOP3.LUT R29, R29, 0x1, RZ, 0xc0, !PT ;  /* 0x000000011d1d7812 */ /* 0x000fe200078ec0ff */
[C---:B------:R-:W-:Y:S02]  /*1b00*/  FFMA R19, R18.reuse, R19, 0.003265380859375 ;  /* 0x3b56000012137423 */ /* 0x040fe40000000013 */
[----:B------:R-:W-:Y:S01]  /*1b10*/  UISETP.NE.AND UP0, UPT, UR4, 0x14, UPT ;  /* 0x000000140400788c */ /* 0x000fe2000bf05270 */
[----:B------:R-:W-:Y:S01]  /*1b20*/  ISETP.NE.U32.AND P1, PT, R29, 0x1, PT ;  /* 0x000000011d00780c */ /* 0x000fe20003f25070 */
[----:B------:R-:W-:-:S04]  /*1b30*/  FFMA R19, R18, R19, 0.0242919921875 ;  /* 0x3cc7000012137423 */ /* 0x000fc80000000013 */
[----:B------:R-:W-:-:S04]  /*1b40*/  FFMA R19, R18, R19, 0.053466796875 ;  /* 0x3d5b000012137423 */ /* 0x000fc80000000013 */
[----:B------:R-:W-:-:S04]  /*1b50*/  FFMA R19, R18, R19, 0.13337790966033935547 ;  /* 0x3e08943812137423 */ /* 0x000fc80000000013 */
[C---:B------:R-:W-:Y:S01]  /*1b60*/  FFMA R19, R18.reuse, R19, 0.33333230018615722656 ;  /* 0x3eaaaa8812137423 */ /* 0x040fe20000000013 */
[----:B------:R-:W-:-:S04]  /*1b70*/  FMUL R18, R18, R28 ;  /* 0x0000001c12127220 */ /* 0x000fc80000400000 */
[----:B------:R-:W-:-:S06]  /*1b80*/  @P0 FFMA R28, R19, R18, R28 ;  /* 0x00000012131c0223 */ /* 0x000fcc000000001c */
[----:B------:R-:W0:Y:S02]  /*1b90*/  @!P1 MUFU.RCP R28, -R28 ;  /* 0x8000001c001c9308 */ /* 0x000e240000001000 */
[----:B0-----:R-:W-:Y:S01]  /*1ba0*/  FFMA R4, R28, R7, R4 ;  /* 0x000000071c047223 */ /* 0x001fe20000000004 */
[----:B------:R-:W-:Y:S01]  /*1bb0*/  FFMA R7, R8, R6, R7 ;  /* 0x0000000608077223 */ /* 0x000fe20000000007 */
        /* <DEDUP_REMOVED lines=8> */
[C---:B------:R-:W-:Y:S01]  /*1c40*/  FFMA R14, R0.reuse, R16, R14 ;  /* 0x00000010000e7223 */ /* 0x040fe2000000000e */
[----:B------:R-:W-:Y:S01]  /*1c50*/  FFMA R16, R0, R3, R16 ;  /* 0x0000000300107223 */ /* 0x000fe20000000010 */
[----:B------:R-:W-:Y:S06]  /*1c60*/  BRA.U UP0, `(.L_x_94) ;  /* 0xffffffe500547547 */ /* 0x000fec000b83ffff */
[----:B------:R-:W-:Y:S01]  /*1c70*/  FADD R3, R0, R3 ;  /* 0x0000000300037221 */ /* 0x000fe20000000000 */
[----:B------:R-:W0:Y:S01]  /*1c80*/  S2UR UR5, SR_CTAID.X ;  /* 0x00000000000579c3 */ /* 0x000e220000002500 */
[----:B------:R-:W0:Y:S02]  /*1c90*/  S2R R0, SR_TID.X ;  /* 0x0000000000007919 */ /* 0x000e240000002100 */
[----:B------:R-:W-:-:S04]  /*1ca0*/  FADD R2, R2, R3 ;  /* 0x0000000302027221 */ /* 0x000fc80000000000 */
[----:B------:R-:W-:Y:S02]  /*1cb0*/  FADD R5, R5, R2 ;  /* 0x0000000205057221 */ /* 0x000fe40000000000 */
[----:B------:R-:W1:Y:S02]  /*1cc0*/  LDC.64 R2, c[0x0][0x388] ;  /* 0x0000e200ff027b82 */ /* 0x000e640000000a00 */
[----:B------:R-:W-:-:S04]  /*1cd0*/  FADD R4, R4, R5 ;  /* 0x0000000504047221 */ /* 0x000fc80000000000 */
[----:B------:R-:W-:Y:S02]  /*1ce0*/  FADD R7, R7, R4 ;  /* 0x0000000407077221 */ /* 0x000fe40000000000 */
[----:B------:R-:W0:Y:S02]  /*1cf0*/  LDC R5, c[0x0][0x360] ;  /* 0x0000d800ff057b82 */ /* 0x000e240000000800 */
[----:B------:R-:W-:-:S04]  /*1d00*/  FADD R7, R6, R7 ;  /* 0x0000000706077221 */ /* 0x000fc80000000000 */
[----:B------:R-:W-:-:S04]  /*1d10*/  FADD R8, R8, R7 ;  /* 0x0000000708087221 */ /* 0x000fc80000000000 */
[----:B------:R-:W-:-:S04]  /*1d20*/  FADD R8, R9, R8 ;  /* 0x0000000809087221 */ /* 0x000fc80000000000 */
[----:B------:R-:W-:-:S04]  /*1d30*/  FADD R11, R11, R8 ;  /* 0x000000080b0b7221 */ /* 0x000fc80000000000 */
[----:B------:R-:W-:-:S04]  /*1d40*/  FADD R11, R10, R11 ;  /* 0x0000000b0a0b7221 */ /* 0x000fc80000000000 */
[----:B------:R-:W-:Y:S01]  /*1d50*/  FADD R12, R12, R11 ;  /* 0x0000000b0c0c7221 */ /* 0x000fe20000000000 */
[----:B0-----:R-:W-:-:S03]  /*1d60*/  IMAD R5, R5, UR5, R0 ;  /* 0x0000000505057c24 */ /* 0x001fc6000f8e0200 */
[----:B------:R-:W-:Y:S01]  /*1d70*/  FADD R12, R13, R12 ;  /* 0x0000000c0d0c7221 */ /* 0x000fe20000000000 */
[----:B-1----:R-:W-:-:S04]  /*1d80*/  IMAD.WIDE R2, R5, 0x4, R2 ;  /* 0x0000000405027825 */ /* 0x002fc800078e0202 */
[----:B------:R-:W-:-:S04]  /*1d90*/  FADD R15, R15, R12 ;  /* 0x0000000c0f0f7221 */ /* 0x000fc80000000000 */
[----:B------:R-:W-:-:S04]  /*1da0*/  FADD R15, R14, R15 ;  /* 0x0000000f0e0f7221 */ /* 0x000fc80000000000 */
[----:B------:R-:W-:-:S05]  /*1db0*/  FADD R15, R16, R15 ;  /* 0x0000000f100f7221 */ /* 0x000fca0000000000 */
[----:B------:R-:W-:Y:S01]  /*1dc0*/  STG.E desc[UR8][R2.64], R15 ;  /* 0x0000000f02007986 */ /* 0x000fe2000c101908 */
[----:B------:R-:W-:Y:S05]  /*1dd0*/  EXIT ;  /* 0x000000000000794d */ /* 0x000fea0003800000 */
.L_x_95:
        /* <DEDUP_REMOVED lines=10> */
.L_x_130:


//--------------------- .text._Z25optimizedDivergenceKernelPfS_i --------------------------
	.section	.text._Z25optimizedDivergenceKernelPfS_i,"ax",@progbits
	.align	128
        .global         _Z25optimizedDivergenceKernelPfS_i
        .type           _Z25optimizedDivergenceKernelPfS_i,@function
        .size           _Z25optimizedDivergenceKernelPfS_i,(.L_x_131 - _Z25optimizedDivergenceKernelPfS_i)
        .other          _Z25optimizedDivergenceKernelPfS_i,@"STO_CUDA_ENTRY STV_DEFAULT"
_Z25optimizedDivergenceKernelPfS_i:
.text._Z25optimizedDivergenceKernelPfS_i:
        /* <DEDUP_REMOVED lines=11> */
[----:B-1----:R0:W5:Y:S01]  /*00b0*/  LDG.E R11, desc[UR8][R2.64] ;  /* 0x00000008020b7981 */ /* 0x002162000c1e1900 */
[----:B------:R-:W-:-:S04]  /*00c0*/  ULOP3.LUT UR4, UR4, 0x1, URZ, 0xc0, !UPT ;  /* 0x0000000104047892 */ /* 0x000fc8000f8ec0ff */
[----:B------:R-:W-:-:S09]  /*00d0*/  UISETP.NE.U32.AND UP0, UPT, UR4, 0x1, UPT ;  /* 0x000000010400788c */ /* 0x000fd2000bf05070 */
[----:B0-----:R-:W-:Y:S05]  /*00e0*/  BRA.U !UP0, `(.L_x_96) ;  /* 0x0000000d08d07547 */ /* 0x001fea000b800000 */
[----:B------:R-:W-:-:S05]  /*00f0*/  UMOV UR4, URZ ;  /* 0x000000ff00047c82 */ /* 0x000fca0008000000 */
.L_x_107:
        /* <DEDUP_REMOVED lines=8> */
[----:B------:R-:W-:-:S03]  /*0180*/  IMAD.MOV.U32 R3, RZ, RZ, R0 ;  /* 0x000000ffff037224 */ /* 0x000fc600078e0000 */
[----:B------:R-:W-:Y:S01]  /*0190*/  IMAD.MOV.U32 R8, RZ, RZ, R2 ;  /* 0x000000ffff087224 */ /* 0x000fe200078e0002 */
        /* <DEDUP_REMOVED lines=12> */
.L_x_99:
        /* <DEDUP_REMOVED lines=17> */
[--C-:B------:R-:W-:Y:S02]  /*0370*/  @P0 IMAD.MOV.U32 R4, RZ, RZ, R6.reuse ;  /* 0x000000ffff040224 */ /* 0x100fe400078e0006 */
[--C-:B------:R-:W-:Y:S02]  /*0380*/  @P1 IMAD.MOV.U32 R19, RZ, RZ, R6.reuse ;  /* 0x000000ffff131224 */ /* 0x100fe400078e0006 */
        /* <DEDUP_REMOVED lines=30> */
[----:B------:R-:W-:Y:S02]  /*0570*/  @P0 IMAD.MOV.U32 R8, RZ, RZ, R17 ;  /* 0x000000ffff080224 */ /* 0x000fe400078e0011 */
[----:B------:R-:W-:Y:S01]  /*0580*/  @P3 IMAD.MOV.U32 R8, RZ, RZ, R16 ;  /* 0x000000ffff083224 */ /* 0x000fe200078e0010 */
[----:B------:R-:W-:Y:S01]  /*0590*/  @P5 MOV R8, R15 ;  /* 0x0000000f00085202 */ /* 0x000fe20000000f00 */
[----:B------:R-:W-:-:S02]  /*05a0*/  @P4 IMAD.MOV.U32 R8, RZ, RZ, R0 ;  /* 0x000000ffff084224 */ /* 0x000fc400078e0000 */
[----:B------:R-:W-:Y:S01]  /*05b0*/  IMAD.MOV.U32 R10, RZ, RZ, R7 ;  /* 0x000000ffff0a7224 */ /* 0x000fe200078e0007 */
        /* <DEDUP_REMOVED lines=12> */
.L_x_101:
[----:B------:R-:W-:Y:S05]  /*0680*/  BSYNC.RECONVERGENT B1 ;  /* 0x0000000000017941 */ /* 0x000fea0003800200 */
.L_x_100:
        /* <DEDUP_REMOVED lines=18> */
.L_x_98:
[----:B------:R-:W-:Y:S05]  /*07b0*/  BSYNC.RECONVERGENT B0 ;  /* 0x0000000000007941 */ /* 0x000fea0003800200 */
.L_x_97:
        /* <DEDUP_REMOVED lines=8> */
[----:B------:R-:W-:Y:S02]  /*0840*/  BSSY.RECONVERGENT B0, `(.L_x_102) ;  /* 0x0000067000007945 */ /* 0x000fe40003800200 */
[----:B------:R-:W-:-:S02]  /*0850*/  FSEL R6, R6, -0.00019574658654164522886, !P0 ;  /* 0xb94d415306067808 */ /* 0x000fc40004000000 */
[----:B------:R-:W-:Y:S02]  /*0860*/  FSEL R14, R13, 0.0083327032625675201416, !P0 ;  /* 0x3c0885e40d0e7808 */ /* 0x000fe40004000000 */
[----:B------:R-:W-:Y:S02]  /*0870*/  FSEL R0, R8, 1, P0 ;  /* 0x3f80000008007808 */ /* 0x000fe40000000000 */
[----:B------:R-:W-:Y:S01]  /*0880*/  FSEL R21, -R10, -0.16666662693023681641, !P0 ;  /* 0xbe2aaaa80a157808 */ /* 0x000fe20004000100 */
[----:B------:R-:W-:Y:S01]  /*0890*/  FFMA R6, R7, R6, R14 ;  /* 0x0000000607067223 */ /* 0x000fe2000000000e */
[----:B------:R-:W-:Y:S01]  /*08a0*/  FSETP.GE.AND P0, PT, |R11|, 105615, PT ;  /* 0x47ce47800b00780b */ /* 0x000fe20003f06200 */
[C---:B------:R-:W-:Y:S02]  /*08b0*/  FFMA R9, R7.reuse, R0, RZ ;  /* 0x0000000007097223 */ /* 0x040fe400000000ff */
[----:B------:R-:W-:-:S04]  /*08c0*/  FFMA R6, R7, R6, R21 ;  /* 0x0000000607067223 */ /* 0x000fc80000000015 */
[----:B------:R-:W-:-:S04]  /*08d0*/  FFMA R14, R9, R6, R0 ;  /* 0x00000006090e7223 */ /* 0x000fc80000000000 */
[----:B------:R-:W-:Y:S02]  /*08e0*/  @P1 FADD R14, RZ, -R14 ;  /* 0x8000000eff0e1221 */ /* 0x000fe40000000000 */
[----:B------:R-:W-:Y:S05]  /*08f0*/  @!P0 BRA `(.L_x_103) ;  /* 0x00000004006c8947 */ /* 0x000fea0003800000 */
[----:B------:R-:W-:-:S13]  /*0900*/  FSETP.NEU.AND P0, PT, |R11|, +INF , PT ;  /* 0x7f8000000b00780b */ /* 0x000fda0003f0d200 */
[----:B------:R-:W-:Y:S01]  /*0910*/  @!P0 FMUL R2, RZ, R11 ;  /* 0x0000000bff028220 */ /* 0x000fe20000400000 */
[----:B------:R-:W-:Y:S01]  /*0920*/  @!P0 IMAD.MOV.U32 R3, RZ, RZ, RZ ;  /* 0x000000ffff038224 */ /* 0x000fe200078e00ff */
[----:B------:R-:W-:Y:S06]  /*0930*/  @!P0 BRA `(.L_x_103) ;  /* 0x00000004005c8947 */ /* 0x000fec0003800000 */
[----:B------:R-:W0:Y:S01]  /*0940*/  LDC.64 R2, c[0x4][RZ] ;  /* 0x01000000ff027b82 */ /* 0x000e220000000a00 */
[----:B------:R-:W-:Y:S01]  /*0950*/  IMAD.SHL.U32 R0, R11, 0x100, RZ ;  /* 0x000001000b007824 */ /* 0x000fe200078e00ff */
[----:B------:R-:W-:Y:S01]  /*0960*/  UMOV UR5, URZ ;  /* 0x000000ff00057c82 */ /* 0x000fe20008000000 */
[----:B------:R-:W-:Y:S02]  /*0970*/  IMAD.MOV.U32 R21, RZ, RZ, RZ ;  /* 0x000000ffff157224 */ /* 0x000fe400078e00ff */
[----:B------:R-:W-:Y:S01]  /*0980*/  IMAD.MOV.U32 R23, RZ, RZ, RZ ;  /* 0x000000ffff177224 */ /* 0x000fe200078e00ff */
[----:B------:R-:W-:-:S07]  /*0990*/  LOP3.LUT R25, R0, 0x80000000, RZ, 0xfc, !PT ;  /* 0x8000000000197812 */ /* 0x000fce00078efcff */
.L_x_104:
        /* <DEDUP_REMOVED lines=16> */
[----:B------:R-:W-:Y:S01]  /*0aa0*/  @P2 MOV R16, R0 ;  /* 0x0000000000102202 */ /* 0x000fe20000000f00 */
[--C-:B------:R-:W-:Y:S02]  /*0ab0*/  @P4 IMAD.MOV.U32 R18, RZ, RZ, R0.reuse ;  /* 0x000000ffff124224 */ /* 0x100fe400078e0000 */
[--C-:B------:R-:W-:Y:S02]  /*0ac0*/  @P3 IMAD.MOV.U32 R17, RZ, RZ, R0.reuse ;  /* 0x000000ffff113224 */ /* 0x100fe400078e0000 */
[----:B------:R-:W-:-:S06]  /*0ad0*/  @P1 IMAD.MOV.U32 R15, RZ, RZ, R0 ;  /* 0x000000ffff0f1224 */ /* 0x000fcc00078e0000 */
[----:B------:R-:W-:Y:S05]  /*0ae0*/  @P6 BRA `(.L_x_104) ;  /* 0xfffffffc00ac6947 */ /* 0x000fea000383ffff */
        /* <DEDUP_REMOVED lines=12> */
[----:B------:R-:W-:-:S03]  /*0bb0*/  ISETP.EQ.AND P5, PT, R7, 0x4, PT ;  /* 0x000000040700780c */ /* 0x000fc60003fa2270 */
[--C-:B------:R-:W-:Y:S01]  /*0bc0*/  @P3 IMAD.MOV.U32 R0, RZ, RZ, R4.reuse ;  /* 0x000000ffff003224 */ /* 0x100fe200078e0004 */
[C---:B------:R-:W-:Y:S01]  /*0bd0*/  ISETP.EQ.AND P3, PT, R7.reuse, -0x4, PT ;  /* 0xfffffffc0700780c */ /* 0x040fe20003f62270 */
[----:B------:R-:W-:Y:S01]  /*0be0*/  @P4 IMAD.MOV.U32 R2, RZ, RZ, R4 ;  /* 0x000000ffff024224 */ /* 0x000fe200078e0004 */
[----:B------:R-:W-:Y:S01]  /*0bf0*/  @P4 MOV R0, R19 ;  /* 0x0000001300004202 */ /* 0x000fe20000000f00 */
[----:B------:R-:W-:Y:S01]  /*0c00*/  @P2 IMAD.MOV.U32 R2, RZ, RZ, R19 ;  /* 0x000000ffff022224 */ /* 0x000fe200078e0013 */
[----:B------:R-:W-:Y:S01]  /*0c10*/  ISETP.EQ.AND P4, PT, R7, RZ, PT ;  /* 0x000000ff0700720c */ /* 0x000fe20003f82270 */
[--C-:B------:R-:W-:Y:S02]  /*0c20*/  @P2 IMAD.MOV.U32 R0, RZ, RZ, R18.reuse ;  /* 0x000000ffff002224 */ /* 0x100fe400078e0012 */
[----:B------:R-:W-:Y:S02]  /*0c30*/  @P1 IMAD.MOV.U32 R2, RZ, RZ, R18 ;  /* 0x000000ffff021224 */ /* 0x000fe400078e0012 */
[--C-:B------:R-:W-:Y:S01]  /*0c40*/  @P1 IMAD.MOV.U32 R0, RZ, RZ, R17.reuse ;  /* 0x000000ffff001224 */ /* 0x100fe200078e0011 */
[----:B------:R-:W-:Y:S01]  /*0c50*/  @P0 MOV R0, R16 ;  /* 0x0000001000000202 */ /* 0x000fe20000000f00 */
[----:B------:R-:W-:-:S02]  /*0c60*/  @P0 IMAD.MOV.U32 R2, RZ, RZ, R17 ;  /* 0x000000ffff020224 */ /* 0x000fc400078e0011 */
[----:B------:R-:W-:Y:S02]  /*0c70*/  @P3 IMAD.MOV.U32 R2, RZ, RZ, R16 ;  /* 0x000000ffff023224 */ /* 0x000fe400078e0010 */
[--C-:B------:R-:W-:Y:S02]  /*0c80*/  @P3 IMAD.MOV.U32 R0, RZ, RZ, R15.reuse ;  /* 0x000000ffff003224 */ /* 0x100fe400078e000f */
[----:B------:R-:W-:Y:S02]  /*0c90*/  @P4 IMAD.MOV.U32 R2, RZ, RZ, R15 ;  /* 0x000000ffff024224 */ /* 0x000fe400078e000f */
[--C-:B------:R-:W-:Y:S02]  /*0ca0*/  @P4 IMAD.MOV.U32 R0, RZ, RZ, R21.reuse ;  /* 0x000000ffff004224 */ /* 0x100fe400078e0015 */
[----:B------:R-:W-:Y:S01]  /*0cb0*/  @P5 IMAD.MOV.U32 R2, RZ, RZ, R21 ;  /* 0x000000ffff025224 */ /* 0x000fe200078e0015 */
[----:B------:R-:W-:Y:S06]  /*0cc0*/  @!P6 BRA `(.L_x_106) ;  /* 0x00000000002ce947 */ /* 0x000fec0003800000 */
[----:B------:R-:W-:Y:S01]  /*0cd0*/  @P2 MOV R3, R4 ;  /* 0x0000000400032202 */ /* 0x000fe20000000f00 */
[----:B------:R-:W-:Y:S02]  /*0ce0*/  @P1 IMAD.MOV.U32 R3, RZ, RZ, R19 ;  /* 0x000000ffff031224 */ /* 0x000fe400078e0013 */
[----:B------:R-:W-:Y:S01]  /*0cf0*/  @P0 IMAD.MOV.U32 R3, RZ, RZ, R18 ;  /* 0x000000ffff030224 */ /* 0x000fe200078e0012 */
[----:B------:R-:W-:Y:S01]  /*0d00*/  ISETP.EQ.AND P0, PT, R7, 0x8, PT ;  /* 0x000000080700780c */ /* 0x000fe20003f02270 */
[----:B------:R-:W-:Y:S01]  /*0d10*/  @P3 IMAD.MOV.U32 R3, RZ, RZ, R17 ;  /* 0x000000ffff033224 */ /* 0x000fe200078e0011 */
[----:B------:R-:W-:Y:S01]  /*0d20*/  LOP3.LUT R7, R6, 0x1f, RZ, 0xc0, !PT ;  /* 0x0000001f06077812 */ /* 0x000fe200078ec0ff */
[----:B------:R-:W-:Y:S02]  /*0d30*/  @P4 IMAD.MOV.U32 R3, RZ, RZ, R16 ;  /* 0x000000ffff034224 */ /* 0x000fe400078e0010 */
[----:B------:R-:W-:Y:S01]  /*0d40*/  @P5 IMAD.MOV.U32 R3, RZ, RZ, R15 ;  /* 0x000000ffff035224 */ /* 0x000fe200078e000f */
[----:B------:R-:W-:-:S07]  /*0d50*/  SHF.L.W.U32.HI R0, R2, R7, R0 ;  /* 0x0000000702007219 */ /* 0x000fce0000010e00 */
[----:B------:R-:W-:-:S04]  /*0d60*/  @P0 MOV R3, R21 ;  /* 0x0000001500030202 */ /* 0x000fc80000000f00 */
[----:B------:R-:W-:-:S07]  /*0d70*/  SHF.L.W.U32.HI R2, R3, R7, R2 ;  /* 0x0000000703027219 */ /* 0x000fce0000010e02 */
.L_x_106:
[----:B------:R-:W-:Y:S05]  /*0d80*/  BSYNC.RECONVERGENT B1 ;  /* 0x0000000000017941 */ /* 0x000fea0003800200 */
.L_x_105:
        /* <DEDUP_REMOVED lines=18> */
.L_x_103:
[----:B------:R-:W-:Y:S05]  /*0eb0*/  BSYNC.RECONVERGENT B0 ;  /* 0x0000000000007941 */ /* 0x000fea0003800200 */
.L_x_102:
[----:B------:R-:W-:Y:S01]  /*0ec0*/  FMUL R7, R2, R2 ;  /* 0x0000000202077220 */ /* 0x000fe20000400000 */
[C---:B------:R-:W-:Y:S01]  /*0ed0*/  LOP3.LUT R0, R3.reuse, 0x1, RZ, 0xc0, !PT ;  /* 0x0000000103007812 */ /* 0x040fe200078ec0ff */
[----:B------:R-:W-:Y:S01]  /*0ee0*/  VIADD R3, R3, 0x1 ;  /* 0x0000000103037836 */ /* 0x000fe20000000000 */
[----:B------:R-:W-:Y:S01]  /*0ef0*/  UIADD3 UR4, UPT, UPT, UR4, 0x1, URZ ;  /* 0x0000000104047890 */ /* 0x000fe2000fffe0ff */
[----:B------:R-:W-:Y:S01]  /*0f00*/  FFMA R12, R7, R12, -0.0013887860113754868507 ;  /* 0xbab607ed070c7423 */ /* 0x000fe2000000000c */
[----:B------:R-:W-:Y:S02]  /*0f10*/  ISETP.NE.U32.AND P0, PT, R0, 0x1, PT ;  /* 0x000000010000780c */ /* 0x000fe40003f05070 */
[----:B------:R-:W-:Y:S01]  /*0f20*/  LOP3.LUT P1, RZ, R3, 0x2, RZ, 0xc0, !PT ;  /* 0x0000000203ff7812 */ /* 0x000fe2000782c0ff */
[----:B------:R-:W-:Y:S01]  /*0f30*/  UISETP.NE.AND UP0, UPT, UR4, 0x64, UPT ;  /* 0x000000640400788c */ /* 0x000fe2000bf05270 */
[----:B------:R-:W-:Y:S02]  /*0f40*/  FSEL R6, R13, 0.0083327032625675201416, P0 ;  /* 0x3c0885e40d067808 */ /* 0x000fe40000000000 */
[----:B------:R-:W-:-:S02]  /*0f50*/  FSEL R12, R12, -0.00019574658654164522886, P0 ;  /* 0xb94d41530c0c7808 */ /* 0x000fc40000000000 */
[----:B------:R-:W-:Y:S02]  /*0f60*/  FSEL R0, R2, 1, !P0 ;  /* 0x3f80000002007808 */ /* 0x000fe40004000000 */
[----:B------:R-:W-:Y:S01]  /*0f70*/  FSEL R9, -R10, -0.16666662693023681641, P0 ;  /* 0xbe2aaaa80a097808 */ /* 0x000fe20000000100 */
[C---:B------:R-:W-:Y:S02]  /*0f80*/  FFMA R6, R7.reuse, R12, R6 ;  /* 0x0000000c07067223 */ /* 0x040fe40000000006 */
[C---:B------:R-:W-:Y:S02]  /*0f90*/  FFMA R3, R7.reuse, R0, RZ ;  /* 0x0000000007037223 */ /* 0x040fe400000000ff */
[----:B------:R-:W-:-:S04]  /*0fa0*/  FFMA R6, R7, R6, R9 ;  /* 0x0000000607067223 */ /* 0x000fc80000000009 */
[----:B------:R-:W-:-:S04]  /*0fb0*/  FFMA R3, R3, R6, R0 ;  /* 0x0000000603037223 */ /* 0x000fc80000000000 */
[----:B------:R-:W-:-:S04]  /*0fc0*/  @P1 FADD R3, RZ, -R3 ;  /* 0x80000003ff031221 */ /* 0x000fc80000000000 */
[----:B------:R-:W-:Y:S01]  /*0fd0*/  FFMA R11, R14, R3, 0.10000000149011611938 ;  /* 0x3dcccccd0e0b7423 */ /* 0x000fe20000000003 */
[----:B------:R-:W-:Y:S06]  /*0fe0*/  BRA.U UP0, `(.L_x_107) ;  /* 0xfffffff100447547 */ /* 0x000fec000b83ffff */
[----:B------:R-:W0:Y:S02]  /*0ff0*/  LDC.64 R2, c[0x0][0x388] ;  /* 0x0000e200ff027b82 */ /* 0x000e240000000a00 */
[----:B0-----:R-:W-:-:S05]  /*1000*/  IMAD.WIDE R2, R5, 0x4, R2 ;  /* 0x0000000405027825 */ /* 0x001fca00078e0202 */
[----:B------:R-:W-:Y:S01]  /*1010*/  STG.E desc[UR8][R2.64], R11 ;  /* 0x0000000b02007986 */ /* 0x000fe2000c101908 */
[----:B------:R-:W-:Y:S05]  /*1020*/  EXIT ;  /* 0x000000000000794d */ /* 0x000fea0003800000 */
.L_x_96:
[----:B------:R-:W0:Y:S01]  /*1030*/  LDC.64 R2, c[0x0][0x388] ;  /* 0x0000e200ff027b82 */ /* 0x000e220000000a00 */
[----:B-----5:R-:W-:Y:S01]  /*1040*/  FADD R11, R11, R11 ;  /* 0x0000000b0b0b7221 */ /* 0x020fe20000000000 */
[----:B0-----:R-:W-:-:S05]  /*1050*/  IMAD.WIDE R2, R5, 0x4, R2 ;  /* 0x0000000405027825 */ /* 0x001fca00078e0202 */
[----:B------:R-:W-:Y:S01]  /*1060*/  STG.E desc[UR8][R2.64], R11 ;  /* 0x0000000b02007986 */ /* 0x000fe2000c101908 */
[----:B------:R-:W-:Y:S05]  /*1070*/  EXIT ;  /* 0x000000000000794d */ /* 0x000fea0003800000 */
.L_x_108:
        /* <DEDUP_REMOVED lines=16> */
.L_x_131:


//--------------------- .text._Z20naiveDivergentKernelPfS_i --------------------------
	.section	.text._Z20naiveDivergentKernelPfS_i,"ax",@progbits
	.align	128
        .global         _Z20naiveDivergentKernelPfS_i
        .type           _Z20naiveDivergentKernelPfS_i,@function
        .size           _Z20naiveDivergentKernelPfS_i,(.L_x_132 - _Z20naiveDivergentKernelPfS_i)
        .other          _Z20naiveDivergentKernelPfS_i,@"STO_CUDA_ENTRY STV_DEFAULT"
_Z20naiveDivergentKernelPfS_i:
.text._Z20naiveDivergentKernelPfS_i:
        /* <DEDUP_REMOVED lines=8> */
[----:B------:R-:W-:Y:S01]  /*0080*/  LOP3.LUT R0, R3, 0x1, RZ, 0xc0, !PT ;  /* 0x0000000103007812 */ /* 0x000fe200078ec0ff */
[----:B------:R-:W0:Y:S03]  /*0090*/  LDCU.64 UR6, c[0x0][0x358] ;  /* 0x00006b00ff0677ac */ /* 0x000e260008000a00 */
[----:B------:R-:W-:-:S13]  /*00a0*/  ISETP.NE.U32.AND P0, PT, R0, 0x1, PT ;  /* 0x000000010000780c */ /* 0x000fda0003f05070 */
[----:B------:R-:W-:Y:S05]  /*00b0*/  @!P0 BRA `(.L_x_109) ;  /* 0x0000000c00dc8947 */ /* 0x000fea0003800000 */
[----:B------:R-:W1:Y:S02]  /*00c0*/  LDC.64 R2, c[0x0][0x380] ;  /* 0x0000e000ff027b82 */ /* 0x000e640000000a00 */
[----:B-1----:R-:W-:-:S05]  /*00d0*/  IMAD.WIDE R2, R8, 0x4, R2 ;  /* 0x0000000408027825 */ /* 0x002fca00078e0202 */
[----:B0-----:R0:W5:Y:S01]  /*00e0*/  LDG.E R9, desc[UR6][R2.64] ;  /* 0x0000000602097981 */ /* 0x001162000c1e1900 */
[----:B------:R-:W-:-:S07]  /*00f0*/  IMAD.MOV.U32 R10, RZ, RZ, RZ ;  /* 0x000000ffff0a7224 */ /* 0x000fce00078e00ff */
.L_x_120:
[C---:B-----5:R-:W-:Y:S01]  /*0100*/  FMUL R0, R9.reuse, 0.63661974668502807617 ;  /* 0x3f22f98309007820 */ /* 0x060fe20000400000 */
[----:B------:R-:W-:Y:S01]  /*0110*/  FSETP.GE.AND P0, PT, |R9|, 105615, PT ;  /* 0x47ce47800900780b */ /* 0x000fe20003f06200 */
[----:B------:R-:W-:Y:S04]  /*0120*/  BSSY.RECONVERGENT B0, `(.L_x_110) ;  /* 0x0000069000007945 */ /* 0x000fe80003800200 */
[----:B------:R-:W0:Y:S02]  /*0130*/  F2I.NTZ R0, R0 ;  /* 0x0000000000007305 */ /* 0x000e240000203100 */
[----:B0-----:R-:W-:Y:S01]  /*0140*/  I2FP.F32.S32 R2, R0 ;  /* 0x0000000000027245 */ /* 0x001fe20000201400 */
[----:B------:R-:W-:-:S04]  /*0150*/  IMAD.MOV.U32 R6, RZ, RZ, R0 ;  /* 0x000000ffff067224 */ /* 0x000fc800078e0000 */
[----:B------:R-:W-:-:S04]  /*0160*/  FFMA R3, R2, -1.5707962512969970703, R9 ;  /* 0xbfc90fda02037823 */ /* 0x000fc80000000009 */
[----:B------:R-:W-:-:S04]  /*0170*/  FFMA R3, R2, -7.5497894158615963534e-08, R3 ;  /* 0xb3a2216802037823 */ /* 0x000fc80000000003 */
[----:B------:R-:W-:-:S04]  /*0180*/  FFMA R2, R2, -5.3903029534742383927e-15, R3 ;  /* 0xa7c234c502027823 */ /* 0x000fc80000000003 */
        /* <DEDUP_REMOVED lines=13> */
.L_x_112:
        /* <DEDUP_REMOVED lines=17> */
[--C-:B------:R-:W-:Y:S02]  /*0370*/  @P0 IMAD.MOV.U32 R11, RZ, RZ, R3.reuse ;  /* 0x000000ffff0b0224 */ /* 0x100fe400078e0003 */
        /* <DEDUP_REMOVED lines=24> */
[----:B------:R-:W-:Y:S01]  /*0500*/  @P2 IMAD.MOV.U32 R4, RZ, RZ, R18 ;  /* 0x000000ffff042224 */ /* 0x000fe200078e0012 */
[----:B------:R-:W-:Y:S01]  /*0510*/  @P2 MOV R5, R17 ;  /* 0x0000001100052202 */ /* 0x000fe20000000f00 */
[----:B------:R-:W-:Y:S02]  /*0520*/  @P1 IMAD.MOV.U32 R4, RZ, RZ, R19 ;  /* 0x000000ffff041224 */ /* 0x000fe400078e0013 */
[----:B------:R-:W-:-:S02]  /*0530*/  @P0 IMAD.MOV.U32 R4, RZ, RZ, R20 ;  /* 0x000000ffff040224 */ /* 0x000fc400078e0014 */
[----:B------:R-:W-:Y:S02]  /*0540*/  @P1 IMAD.MOV.U32 R5, RZ, RZ, R18 ;  /* 0x000000ffff051224 */ /* 0x000fe400078e0012 */
[----:B------:R-:W-:Y:S01]  /*0550*/  @P3 MOV R4, R16 ;  /* 0x0000001000043202 */ /* 0x000fe20000000f00 */
[----:B------:R-:W-:Y:S02]  /*0560*/  @P5 IMAD.MOV.U32 R4, RZ, RZ, R0 ;  /* 0x000000ffff045224 */ /* 0x000fe400078e0000 */
[----:B------:R-:W-:Y:S02]  /*0570*/  @P0 IMAD.MOV.U32 R5, RZ, RZ, R19 ;  /* 0x000000ffff050224 */ /* 0x000fe400078e0013 */
[----:B------:R-:W-:Y:S02]  /*0580*/  @P3 IMAD.MOV.U32 R5, RZ, RZ, R20 ;  /* 0x000000ffff053224 */ /* 0x000fe400078e0014 */
[----:B------:R-:W-:Y:S02]  /*0590*/  @P5 IMAD.MOV.U32 R5, RZ, RZ, R16 ;  /* 0x000000ffff055224 */ /* 0x000fe400078e0010 */
[----:B------:R-:W-:-:S02]  /*05a0*/  @P4 IMAD.MOV.U32 R5, RZ, RZ, R0 ;  /* 0x000000ffff054224 */ /* 0x000fc400078e0000 */
[----:B------:R-:W-:Y:S01]  /*05b0*/  IMAD.MOV.U32 R7, RZ, RZ, R4 ;  /* 0x000000ffff077224 */ /* 0x000fe200078e0004 */
[----:B------:R-:W-:Y:S06]  /*05c0*/  @!P6 BRA `(.L_x_114) ;  /* 0x00000000002ce947 */ /* 0x000fec0003800000 */
[----:B------:R-:W-:Y:S02]  /*05d0*/  @P2 IMAD.MOV.U32 R4, RZ, RZ, R11 ;  /* 0x000000ffff042224 */ /* 0x000fe400078e000b */
[----:B------:R-:W-:Y:S01]  /*05e0*/  @P1 IMAD.MOV.U32 R4, RZ, RZ, R17 ;  /* 0x000000ffff041224 */ /* 0x000fe200078e0011 */
[----:B------:R-:W-:Y:S01]  /*05f0*/  @P0 MOV R4, R18 ;  /* 0x0000001200040202 */ /* 0x000fe20000000f00 */
[----:B------:R-:W-:Y:S01]  /*0600*/  @P3 IMAD.MOV.U32 R4, RZ, RZ, R19 ;  /* 0x000000ffff043224 */ /* 0x000fe200078e0013 */
[----:B------:R-:W-:Y:S01]  /*0610*/  ISETP.EQ.AND P0, PT, R12, 0x8, PT ;  /* 0x000000080c00780c */ /* 0x000fe20003f02270 */
[----:B------:R-:W-:Y:S01]  /*0620*/  @P5 IMAD.MOV.U32 R4, RZ, RZ, R20 ;  /* 0x000000ffff045224 */ /* 0x000fe200078e0014 */
[----:B------:R-:W-:Y:S01]  /*0630*/  LOP3.LUT R12, R3, 0x1f, RZ, 0xc0, !PT ;  /* 0x0000001f030c7812 */ /* 0x000fe200078ec0ff */
[----:B------:R-:W-:-:S03]  /*0640*/  @P4 IMAD.MOV.U32 R4, RZ, RZ, R16 ;  /* 0x000000ffff044224 */ /* 0x000fc600078e0010 */
[----:B------:R-:W-:-:S07]  /*0650*/  SHF.L.W.U32.HI R7, R5, R12, R7 ;  /* 0x0000000c05077219 */ /* 0x000fce0000010e07 */
[----:B------:R-:W-:-:S05]  /*0660*/  @P0 IMAD.MOV.U32 R4, RZ, RZ, R0 ;  /* 0x000000ffff040224 */ /* 0x000fca00078e0000 */
[----:B------:R-:W-:-:S07]  /*0670*/  SHF.L.W.U32.HI R5, R4, R12, R5 ;  /* 0x0000000c04057219 */ /* 0x000fce0000010e05 */
.L_x_114:
[----:B------:R-:W-:Y:S05]  /*0680*/  BSYNC.RECONVERGENT B1 ;  /* 0x0000000000017941 */ /* 0x000fea0003800200 */
.L_x_113:
        /* <DEDUP_REMOVED lines=18> */
.L_x_111:
[----:B------:R-:W-:Y:S05]  /*07b0*/  BSYNC.RECONVERGENT B0 ;  /* 0x0000000000007941 */ /* 0x000fea0003800200 */
.L_x_110:
[----:B------:R-:W-:Y:S02]  /*07c0*/  IMAD.MOV.U32 R15, RZ, RZ, 0x37cbac00 ;  /* 0x37cbac00ff0f7424 */ /* 0x000fe400078e00ff */
        /* <DEDUP_REMOVED lines=12> */
[C---:B------:R-:W-:Y:S01]  /*0890*/  FFMA R5, R4.reuse, R5, R7 ;  /* 0x0000000504057223 */ /* 0x040fe20000000007 */
        /* <DEDUP_REMOVED lines=11> */
[----:B------:R-:W-:Y:S02]  /*0950*/  IMAD.SHL.U32 R0, R9, 0x100, RZ ;  /* 0x0000010009007824 */ /* 0x000fe400078e00ff */
[----:B------:R-:W-:Y:S02]  /*0960*/  HFMA2 R23, -RZ, RZ, 0, 0 ;  /* 0x00000000ff177431 */ /* 0x000fe400000001ff */
[----:B------:R-:W-:Y:S01]  /*0970*/  IMAD.MOV.U32 R21, RZ, RZ, RZ ;  /* 0x000000ffff157224 */ /* 0x000fe200078e00ff */
[----:B------:R-:W-:Y:S01]  /*0980*/  UMOV UR4, URZ ;  /* 0x000000ff00047c82 */ /* 0x000fe20008000000 */
[----:B------:R-:W-:-:S07]  /*0990*/  LOP3.LUT R25, R0, 0x80000000, RZ, 0xfc, !PT ;  /* 0x8000000000197812 */ /* 0x000fce00078efcff */
.L_x_117:
[----:B0-----:R-:W-:-:S06]  /*09a0*/  IMAD.WIDE.U32 R4, R23, 0x4, R2 ;  /* 0x0000000417047825 */ /* 0x001fcc00078e0002 */
[----:B------:R-:W2:Y:S01]  /*09b0*/  LDG.E.CONSTANT R4, desc[UR6][R4.64] ;  /* 0x0000000604047981 */ /* 0x000ea2000c1e9900 */
[C---:B------:R-:W-:Y:S02]  /*09c0*/  IMAD.SHL.U32 R0, R23.reuse, 0x4, RZ ;  /* 0x0000000417007824 */ /* 0x040fe400078e00ff */
        /* <DEDUP_REMOVED lines=33> */
[----:B------:R-:W-:Y:S02]  /*0be0*/  @P4 IMAD.MOV.U32 R2, RZ, RZ, R11 ;  /* 0x000000ffff024224 */ /* 0x000fe400078e000b */
[----:B------:R-:W-:Y:S01]  /*0bf0*/  @P4 IMAD.MOV.U32 R0, RZ, RZ, R17 ;  /* 0x000000ffff004224 */ /* 0x000fe200078e0011 */
[----:B------:R-:W-:Y:S01]  /*0c00*/  ISETP.EQ.AND P4, PT, R5, RZ, PT ;  /* 0x000000ff0500720c */ /* 0x000fe20003f82270 */
[--C-:B------:R-:W-:Y:S01]  /*0c10*/  @P2 IMAD.MOV.U32 R0, RZ, RZ, R18.reuse ;  /* 0x000000ffff002224 */ /* 0x100fe200078e0012 */
[----:B------:R-:W-:Y:S01]  /*0c20*/  @P2 MOV R2, R17 ;  /* 0x0000001100022202 */ /* 0x000fe20000000f00 */
[----:B------:R-:W-:Y:S02]  /*0c30*/  @P1 IMAD.MOV.U32 R2, RZ, RZ, R18 ;  /* 0x000000ffff021224 */ /* 0x000fe400078e0012 */
[----:B------:R-:W-:-:S02]  /*0c40*/  @P1 IMAD.MOV.U32 R0, RZ, RZ, R19 ;  /* 0x000000ffff001224 */ /* 0x000fc400078e0013 */
[----:B------:R-:W-:Y:S02]  /*0c50*/  @P0 IMAD.MOV.U32 R2, RZ, RZ, R19 ;  /* 0x000000ffff020224 */ /* 0x000fe400078e0013 */
[----:B------:R-:W-:Y:S01]  /*0c60*/  @P0 IMAD.MOV.U32 R0, RZ, RZ, R20 ;  /* 0x000000ffff000224 */ /* 0x000fe200078e0014 */
[----:B------:R-:W-:Y:S01]  /*0c70*/  @P3 MOV R2, R20 ;  /* 0x0000001400023202 */ /* 0x000fe20000000f00 */
[--C-:B------:R-:W-:Y:S02]  /*0c80*/  @P3 IMAD.MOV.U32 R0, RZ, RZ, R16.reuse ;  /* 0x000000ffff003224 */ /* 0x100fe400078e0010 */
[----:B------:R-:W-:Y:S02]  /*0c90*/  @P4 IMAD.MOV.U32 R2, RZ, RZ, R16 ;  /* 0x000000ffff024224 */ /* 0x000fe400078e0010 */
[--C-:B------:R-:W-:Y:S02]  /*0ca0*/  @P4 IMAD.MOV.U32 R0, RZ, RZ, R21.reuse ;  /* 0x000000ffff004224 */ /* 0x100fe400078e0015 */
[----:B------:R-:W-:Y:S01]  /*0cb0*/  @P5 IMAD.MOV.U32 R2, RZ, RZ, R21 ;  /* 0x000000ffff025224 */ /* 0x000fe200078e0015 */
[----:B------:R-:W-:Y:S06]  /*0cc0*/  @!P6 BRA `(.L_x_119) ;  /* 0x00000000002ce947 */ /* 0x000fec0003800000 */
[----:B------:R-:W-:Y:S01]  /*0cd0*/  @P2 IMAD.MOV.U32 R3, RZ, RZ, R11 ;  /* 0x000000ffff032224 */ /* 0x000fe200078e000b */
[----:B------:R-:W-:Y:S01]  /*0ce0*/  @P1 MOV R3, R17 ;  /* 0x0000001100031202 */ /* 0x000fe20000000f00 */
[----:B------:R-:W-:Y:S01]  /*0cf0*/  @P0 IMAD.MOV.U32 R3, RZ, RZ, R18 ;  /* 0x000000ffff030224 */ /* 0x000fe200078e0012 */
[----:B------:R-:W-:Y:S01]  /*0d00*/  ISETP.EQ.AND P0, PT, R5, 0x8, PT ;  /* 0x000000080500780c */ /* 0x000fe20003f02270 */
[----:B------:R-:W-:Y:S01]  /*0d10*/  @P3 IMAD.MOV.U32 R3, RZ, RZ, R19 ;  /* 0x000000ffff033224 */ /* 0x000fe200078e0013 */
[----:B------:R-:W-:Y:S01]  /*0d20*/  LOP3.LUT R5, R4, 0x1f, RZ, 0xc0, !PT ;  /* 0x0000001f04057812 */ /* 0x000fe200078ec0ff */
[----:B------:R-:W-:Y:S02]  /*0d30*/  @P4 IMAD.MOV.U32 R3, RZ, RZ, R20 ;  /* 0x000000ffff034224 */ /* 0x000fe400078e0014 */
[----:B------:R-:W-:Y:S01]  /*0d40*/  @P5 IMAD.MOV.U32 R3, RZ, RZ, R16 ;  /* 0x000000ffff035224 */ /* 0x000fe200078e0010 */
[----:B------:R-:W-:-:S07]  /*0d50*/  SHF.L.W.U32.HI R0, R2, R5, R0 ;  /* 0x0000000502007219 */ /* 0x000fce0000010e00 */
[----:B------:R-:W-:-:S05]  /*0d60*/  @P0 IMAD.MOV.U32 R3, RZ, RZ, R21 ;  /* 0x000000ffff030224 */ /* 0x000fca00078e0015 */
[----:B------:R-:W-:-:S07]  /*0d70*/  SHF.L.W.U32.HI R2, R3, R5, R2 ;  /* 0x0000000503027219 */ /* 0x000fce0000010e02 */
.L_x_119:
[----:B------:R-:W-:Y:S05]  /*0d80*/  BSYNC.RECONVERGENT B1 ;  /* 0x0000000000017941 */ /* 0x000fea0003800200 */
.L_x_118:
        /* <DEDUP_REMOVED lines=18> */
.L_x_116:
[----:B------:R-:W-:Y:S05]  /*0eb0*/  BSYNC.RECONVERGENT B0 ;  /* 0x0000000000007941 */ /* 0x000fea0003800200 */
.L_x_115:
[----:B------:R-:W-:Y:S01]  /*0ec0*/  FMUL R3, R2, R2 ;  /* 0x0000000202037220 */ /* 0x000fe20000400000 */
[C---:B------:R-:W-:Y:S01]  /*0ed0*/  LOP3.LUT R0, R6.reuse, 0x1, RZ, 0xc0, !PT ;  /* 0x0000000106007812 */ /* 0x040fe200078ec0ff */
[----:B------:R-:W-:Y:S02]  /*0ee0*/  VIADD R6, R6, 0x1 ;  /* 0x0000000106067836 */ /* 0x000fe40000000000 */
[----:B------:R-:W-:Y:S01]  /*0ef0*/  FFMA R15, R3, R15, -0.0013887860113754868507 ;  /* 0xbab607ed030f7423 */ /* 0x000fe2000000000f */
[----:B------:R-:W-:Y:S01]  /*0f00*/  ISETP.NE.U32.AND P0, PT, R0, 0x1, PT ;  /* 0x000000010000780c */ /* 0x000fe20003f05070 */
[----:B------:R-:W-:Y:S01]  /*0f10*/  VIADD R10, R10, 0x1 ;  /* 0x000000010a0a7836 */ /* 0x000fe20000000000 */
[----:B------:R-:W-:Y:S02]  /*0f20*/  LOP3.LUT P1, RZ, R6, 0x2, RZ, 0xc0, !PT ;  /* 0x0000000206ff7812 */ /* 0x000fe4000782c0ff */
[----:B------:R-:W-:Y:S02]  /*0f30*/  FSEL R14, R14, 0.0083327032625675201416, P0 ;  /* 0x3c0885e40e0e7808 */ /* 0x000fe40000000000 */
[----:B------:R-:W-:-:S02]  /*0f40*/  FSEL R4, R15, -0.00019574658654164522886, P0 ;  /* 0xb94d41530f047808 */ /* 0x000fc40000000000 */
[----:B------:R-:W-:Y:S02]  /*0f50*/  FSEL R0, R2, 1, !P0 ;  /* 0x3f80000002007808 */ /* 0x000fe40004000000 */
[----:B------:R-:W-:Y:S01]  /*0f60*/  FSEL R7, -R12, -0.16666662693023681641, P0 ;  /* 0xbe2aaaa80c077808 */ /* 0x000fe20000000100 */
[C---:B------:R-:W-:Y:S01]  /*0f70*/  FFMA R4, R3.reuse, R4, R14 ;  /* 0x0000000403047223 */ /* 0x040fe2000000000e */
[----:B------:R-:W-:Y:S01]  /*0f80*/  ISETP.NE.AND P0, PT, R10, 0x64, PT ;  /* 0x000000640a00780c */ /* 0x000fe20003f05270 */
[C---:B------:R-:W-:Y:S02]  /*0f90*/  FFMA R5, R3.reuse, R0, RZ ;  /* 0x0000000003057223 */ /* 0x040fe400000000ff */
[----:B------:R-:W-:-:S04]  /*0fa0*/  FFMA R4, R3, R4, R7 ;  /* 0x0000000403047223 */ /* 0x000fc80000000007 */
[----:B------:R-:W-:-:S04]  /*0fb0*/  FFMA R0, R5, R4, R0 ;  /* 0x0000000405007223 */ /* 0x000fc80000000000 */
[----:B------:R-:W-:-:S04]  /*0fc0*/  @P1 FADD R0, RZ, -R0 ;  /* 0x80000000ff001221 */ /* 0x000fc80000000000 */
[----:B------:R-:W-:Y:S01]  /*0fd0*/  FFMA R9, R13, R0, 0.10000000149011611938 ;  /* 0x3dcccccd0d097423 */ /* 0x000fe20000000000 */
[----:B------:R-:W-:Y:S06]  /*0fe0*/  @P0 BRA `(.L_x_120) ;  /* 0xfffffff000440947 */ /* 0x000fec000383ffff */
[----:B------:R-:W0:Y:S02]  /*0ff0*/  LDC.64 R2, c[0x0][0x388] ;  /* 0x0000e200ff027b82 */ /* 0x000e240000000a00 */
[----:B0-----:R-:W-:-:S05]  /*1000*/  IMAD.WIDE R2, R8, 0x4, R2 ;  /* 0x0000000408027825 */ /* 0x001fca00078e0202 */
[----:B------:R-:W-:Y:S01]  /*1010*/  STG.E desc[UR6][R2.64], R9 ;  /* 0x0000000902007986 */ /* 0x000fe2000c101906 */
[----:B------:R-:W-:Y:S05]  /*1020*/  EXIT ;  /* 0x000000000000794d */ /* 0x000fea0003800000 */
.L_x_109:
[----:B------:R-:W1:Y:S08]  /*1030*/  LDC.64 R2, c[0x0][0x380] ;  /* 0x0000e000ff027b82 */ /* 0x000e700000000a00 */
[----:B------:R-:W2:Y:S01]  /*1040*/  LDC.64 R4, c[0x0][0x388] ;  /* 0x0000e200ff047b82 */ /* 0x000ea20000000a00 */
[----:B-1----:R-:W-:-:S06]  /*1050*/  IMAD.WIDE R2, R8, 0x4, R2 ;  /* 0x0000000408027825 */ /* 0x002fcc00078e0202 */
[----:B0-----:R-:W3:Y:S01]  /*1060*/  LDG.E R2, desc[UR6][R2.64] ;  /* 0x0000000602027981 */ /* 0x001ee2000c1e1900 */
[----:B--2---:R-:W-:-:S04]  /*1070*/  IMAD.WIDE R4, R8, 0x4, R4 ;  /* 0x0000000408047825 */ /* 0x004fc800078e0204 */
[----:B---3--:R-:W-:-:S05]  /*1080*/  FADD R7, R2, R2 ;  /* 0x0000000202077221 */ /* 0x008fca0000000000 */
[----:B------:R-:W-:Y:S01]  /*1090*/  STG.E desc[UR6][R4.64], R7 ;  /* 0x0000000704007986 */ /* 0x000fe2000c101906 */
[----:B------:R-:W-:Y:S05]  /*10a0*/  EXIT ;  /* 0x000000000000794d */ /* 0x000fea0003800000 */
.L_x_121:
        /* <DEDUP_REMOVED lines=13> */
.L_x_132:


//--------------------- .nv.global.init           --------------------------
	.section	.nv.global.init,"aw",@progbits
	.align	4
.nv.global.init:
	.type		__cudart_i2opi_f,@object
	.size		__cudart_i2opi_f,(.L_0 - __cudart_i2opi_f)
__cudart_i2opi_f:
        /*0000*/ 	.byte	0x41, 0x90, 0x43, 0x3c, 0x99, 0x95, 0x62, 0xdb, 0xc0, 0xdd, 0x34, 0xf5, 0xd1, 0x57, 0x27, 0xfc
        /*0010*/ 	.byte	0x29, 0x15, 0x44, 0x4e, 0x6e, 0x83, 0xf9, 0xa2
.L_0:


//--------------------- .nv.shared.reserved.0     --------------------------
	.section	.nv.shared.reserved.0,"aw",@nobits
	.weak		__nv_reservedSMEM_offset_0_alias
	.size		__nv_reservedSMEM_offset_0_alias, 0, 64
	.other		__nv_reservedSMEM_offset_0_alias,@"STO_CUDA_RESERVED_SHARED STV_DEFAULT"
__nv_reservedSMEM_offset_0_alias:
	.zero		0
	.zero		64


//--------------------- .nv.constant0._Z21warpSpecializedKernelPfS_i --------------------------
	.section	.nv.constant0._Z21warpSpecializedKernelPfS_i,"a",@progbits
	.sectionflags	@""
	.align	4
.nv.constant0._Z21warpSpecializedKernelPfS_i:
	.zero		916


//--------------------- .nv.constant0._Z13uniformKernelPfS_i --------------------------
	.section	.nv.constant0._Z13uniformKernelPfS_i,"a",@progbits
	.sectionflags	@""
	.align	4
.nv.constant0._Z13uniformKernelPfS_i:
	.zero		916


//--------------------- .nv.constant0._Z23persistentThreadsKernelPfS_PiP9WorkQueuei --------------------------
	.section	.nv.constant0._Z23persistentThreadsKernelPfS_PiP9WorkQueuei,"a",@progbits
	.sectionflags	@""
	.align	4
.nv.constant0._Z23persistentThreadsKernelPfS_PiP9WorkQueuei:
	.zero		932


//--------------------- .nv.constant0._Z17traditionalKernelPfS_Pii --------------------------
	.section	.nv.constant0._Z17traditionalKernelPfS_Pii,"a",@progbits
	.sectionflags	@""
	.align	4
.nv.constant0._Z17traditionalKernelPfS_Pii:
	.zero		924


//--------------------- .nv.constant0._Z20mixedPrecisionKernelPfS_i --------------------------
	.section	.nv.constant0._Z20mixedPrecisionKernelPfS_i,"a",@progbits
	.sectionflags	@""
	.align	4
.nv.constant0._Z20mixedPrecisionKernelPfS_i:
	.zero		916


//--------------------- .nv.constant0._Z21singlePrecisionKernelPfS_i --------------------------
	.section	.nv.constant0._Z21singlePrecisionKernelPfS_i,"a",@progbits
	.sectionflags	@""
	.align	4
.nv.constant0._Z21singlePrecisionKernelPfS_i:
	.zero		916


//--------------------- .nv.constant0._Z23optimizedRegisterKernelPfS_i --------------------------
	.section	.nv.constant0._Z23optimizedRegisterKernelPfS_i,"a",@progbits
	.sectionflags	@""
	.align	4
.nv.constant0._Z23optimizedRegisterKernelPfS_i:
	.zero		916


//--------------------- .nv.constant0._Z18highRegisterKernelPfS_i --------------------------
	.section	.nv.constant0._Z18highRegisterKernelPfS_i,"a",@progbits
	.sectionflags	@""
	.align	4
.nv.constant0._Z18highRegisterKernelPfS_i:
	.zero		916


//--------------------- .nv.constant0._Z25optimizedDivergenceKernelPfS_i --------------------------
	.section	.nv.constant0._Z25optimizedDivergenceKernelPfS_i,"a",@progbits
	.sectionflags	@""
	.align	4
.nv.constant0._Z25optimizedDivergenceKernelPfS_i:
	.zero		916


//--------------------- .nv.constant0._Z20naiveDivergentKernelPfS_i --------------------------
	.section	.nv.constant0._Z20naiveDivergentKernelPfS_i,"a",@progbits
	.sectionflags	@""
	.align	4
.nv.constant0._Z20naiveDivergentKernelPfS_i:
	.zero		916


//--------------------- SYMBOLS --------------------------

	.type		.nv.reservedSmem.offset0,@object
	.size		.nv.reservedSmem.offset0,0x4
